//
// Generated by NVIDIA NVVM Compiler
//
// Compiler Build ID: CL-36424714
// Cuda compilation tools, release 13.0, V13.0.88
// Based on NVVM 20.0.0
//

.version 9.0
.target sm_100
.address_size 64

	// .globl	l2_normalize

.visible .entry l2_normalize(
	.param .u64 .ptr .align 1 l2_normalize_param_0,
	.param .u32 l2_normalize_param_1,
	.param .u32 l2_normalize_param_2
)
{
	.reg .pred 	%p<20>;
	.reg .b32 	%r<49>;
	.reg .b32 	%f<143>;
	.reg .b64 	%rd<40>;

	ld.param.u64 	%rd16, [l2_normalize_param_0];
	ld.param.u32 	%r33, [l2_normalize_param_1];
	ld.param.u32 	%r32, [l2_normalize_param_2];
	mov.u32 	%r34, %ctaid.x;
	mov.u32 	%r35, %ntid.x;
	mov.u32 	%r36, %tid.x;
	mad.lo.s32 	%r1, %r34, %r35, %r36;
	setp.ge.s32 	%p1, %r1, %r33;
	@%p1 bra 	$L__BB0_27;
	cvta.to.global.u64 	%rd1, %rd16;
	mul.wide.s32 	%rd2, %r32, %r1;
	shl.b64 	%rd17, %rd2, 2;
	add.s64 	%rd3, %rd1, %rd17;
	setp.lt.s32 	%p2, %r32, 1;
	mov.f32 	%f142, 0f00000000;
	@%p2 bra 	$L__BB0_14;
	and.b32  	%r2, %r32, 15;
	setp.lt.u32 	%p3, %r32, 16;
	mov.f32 	%f142, 0f00000000;
	mov.b32 	%r41, 0;
	@%p3 bra 	$L__BB0_5;
	and.b32  	%r41, %r32, 2147483632;
	neg.s32 	%r39, %r41;
	add.s64 	%rd19, %rd17, %rd1;
	add.s64 	%rd36, %rd19, 32;
	mov.f32 	%f142, 0f00000000;
$L__BB0_4:
	.pragma "nounroll";
	ld.global.f32 	%f19, [%rd36+-32];
	fma.rn.f32 	%f20, %f19, %f19, %f142;
	ld.global.f32 	%f21, [%rd36+-28];
	fma.rn.f32 	%f22, %f21, %f21, %f20;
	ld.global.f32 	%f23, [%rd36+-24];
	fma.rn.f32 	%f24, %f23, %f23, %f22;
	ld.global.f32 	%f25, [%rd36+-20];
	fma.rn.f32 	%f26, %f25, %f25, %f24;
	ld.global.f32 	%f27, [%rd36+-16];
	fma.rn.f32 	%f28, %f27, %f27, %f26;
	ld.global.f32 	%f29, [%rd36+-12];
	fma.rn.f32 	%f30, %f29, %f29, %f28;
	ld.global.f32 	%f31, [%rd36+-8];
	fma.rn.f32 	%f32, %f31, %f31, %f30;
	ld.global.f32 	%f33, [%rd36+-4];
	fma.rn.f32 	%f34, %f33, %f33, %f32;
	ld.global.f32 	%f35, [%rd36];
	fma.rn.f32 	%f36, %f35, %f35, %f34;
	ld.global.f32 	%f37, [%rd36+4];
	fma.rn.f32 	%f38, %f37, %f37, %f36;
	ld.global.f32 	%f39, [%rd36+8];
	fma.rn.f32 	%f40, %f39, %f39, %f38;
	ld.global.f32 	%f41, [%rd36+12];
	fma.rn.f32 	%f42, %f41, %f41, %f40;
	ld.global.f32 	%f43, [%rd36+16];
	fma.rn.f32 	%f44, %f43, %f43, %f42;
	ld.global.f32 	%f45, [%rd36+20];
	fma.rn.f32 	%f46, %f45, %f45, %f44;
	ld.global.f32 	%f47, [%rd36+24];
	fma.rn.f32 	%f48, %f47, %f47, %f46;
	ld.global.f32 	%f49, [%rd36+28];
	fma.rn.f32 	%f142, %f49, %f49, %f48;
	add.s32 	%r39, %r39, 16;
	add.s64 	%rd36, %rd36, 64;
	setp.ne.s32 	%p4, %r39, 0;
	@%p4 bra 	$L__BB0_4;
$L__BB0_5:
	setp.eq.s32 	%p5, %r2, 0;
	@%p5 bra 	$L__BB0_14;
	and.b32  	%r8, %r32, 7;
	setp.lt.u32 	%p6, %r2, 8;
	@%p6 bra 	$L__BB0_8;
	mul.wide.u32 	%rd20, %r41, 4;
	add.s64 	%rd21, %rd3, %rd20;
	ld.global.f32 	%f51, [%rd21];
	fma.rn.f32 	%f52, %f51, %f51, %f142;
	ld.global.f32 	%f53, [%rd21+4];
	fma.rn.f32 	%f54, %f53, %f53, %f52;
	ld.global.f32 	%f55, [%rd21+8];
	fma.rn.f32 	%f56, %f55, %f55, %f54;
	ld.global.f32 	%f57, [%rd21+12];
	fma.rn.f32 	%f58, %f57, %f57, %f56;
	ld.global.f32 	%f59, [%rd21+16];
	fma.rn.f32 	%f60, %f59, %f59, %f58;
	ld.global.f32 	%f61, [%rd21+20];
	fma.rn.f32 	%f62, %f61, %f61, %f60;
	ld.global.f32 	%f63, [%rd21+24];
	fma.rn.f32 	%f64, %f63, %f63, %f62;
	ld.global.f32 	%f65, [%rd21+28];
	fma.rn.f32 	%f142, %f65, %f65, %f64;
	add.s32 	%r41, %r41, 8;
$L__BB0_8:
	setp.eq.s32 	%p7, %r8, 0;
	@%p7 bra 	$L__BB0_14;
	and.b32  	%r11, %r32, 3;
	setp.lt.u32 	%p8, %r8, 4;
	@%p8 bra 	$L__BB0_11;
	mul.wide.u32 	%rd22, %r41, 4;
	add.s64 	%rd23, %rd3, %rd22;
	ld.global.f32 	%f67, [%rd23];
	fma.rn.f32 	%f68, %f67, %f67, %f142;
	ld.global.f32 	%f69, [%rd23+4];
	fma.rn.f32 	%f70, %f69, %f69, %f68;
	ld.global.f32 	%f71, [%rd23+8];
	fma.rn.f32 	%f72, %f71, %f71, %f70;
	ld.global.f32 	%f73, [%rd23+12];
	fma.rn.f32 	%f142, %f73, %f73, %f72;
	add.s32 	%r41, %r41, 4;
$L__BB0_11:
	setp.eq.s32 	%p9, %r11, 0;
	@%p9 bra 	$L__BB0_14;
	mul.wide.u32 	%rd25, %r41, 4;
	add.s64 	%rd26, %rd17, %rd25;
	add.s64 	%rd37, %rd1, %rd26;
	neg.s32 	%r43, %r11;
$L__BB0_13:
	.pragma "nounroll";
	ld.global.f32 	%f74, [%rd37];
	fma.rn.f32 	%f142, %f74, %f74, %f142;
	add.s64 	%rd37, %rd37, 4;
	add.s32 	%r43, %r43, 1;
	setp.ne.s32 	%p10, %r43, 0;
	@%p10 bra 	$L__BB0_13;
$L__BB0_14:
	setp.lt.s32 	%p11, %r32, 1;
	max.f32 	%f75, %f142, 0f2B8CBCCC;
	rsqrt.approx.f32 	%f14, %f75;
	@%p11 bra 	$L__BB0_27;
	and.b32  	%r17, %r32, 15;
	setp.lt.u32 	%p12, %r32, 16;
	mov.b32 	%r46, 0;
	@%p12 bra 	$L__BB0_18;
	and.b32  	%r46, %r32, 2147483632;
	neg.s32 	%r44, %r46;
	add.s64 	%rd28, %rd17, %rd1;
	add.s64 	%rd38, %rd28, 32;
$L__BB0_17:
	.pragma "nounroll";
	ld.global.f32 	%f76, [%rd38+-32];
	mul.f32 	%f77, %f14, %f76;
	st.global.f32 	[%rd38+-32], %f77;
	ld.global.f32 	%f78, [%rd38+-28];
	mul.f32 	%f79, %f14, %f78;
	st.global.f32 	[%rd38+-28], %f79;
	ld.global.f32 	%f80, [%rd38+-24];
	mul.f32 	%f81, %f14, %f80;
	st.global.f32 	[%rd38+-24], %f81;
	ld.global.f32 	%f82, [%rd38+-20];
	mul.f32 	%f83, %f14, %f82;
	st.global.f32 	[%rd38+-20], %f83;
	ld.global.f32 	%f84, [%rd38+-16];
	mul.f32 	%f85, %f14, %f84;
	st.global.f32 	[%rd38+-16], %f85;
	ld.global.f32 	%f86, [%rd38+-12];
	mul.f32 	%f87, %f14, %f86;
	st.global.f32 	[%rd38+-12], %f87;
	ld.global.f32 	%f88, [%rd38+-8];
	mul.f32 	%f89, %f14, %f88;
	st.global.f32 	[%rd38+-8], %f89;
	ld.global.f32 	%f90, [%rd38+-4];
	mul.f32 	%f91, %f14, %f90;
	st.global.f32 	[%rd38+-4], %f91;
	ld.global.f32 	%f92, [%rd38];
	mul.f32 	%f93, %f14, %f92;
	st.global.f32 	[%rd38], %f93;
	ld.global.f32 	%f94, [%rd38+4];
	mul.f32 	%f95, %f14, %f94;
	st.global.f32 	[%rd38+4], %f95;
	ld.global.f32 	%f96, [%rd38+8];
	mul.f32 	%f97, %f14, %f96;
	st.global.f32 	[%rd38+8], %f97;
	ld.global.f32 	%f98, [%rd38+12];
	mul.f32 	%f99, %f14, %f98;
	st.global.f32 	[%rd38+12], %f99;
	ld.global.f32 	%f100, [%rd38+16];
	mul.f32 	%f101, %f14, %f100;
	st.global.f32 	[%rd38+16], %f101;
	ld.global.f32 	%f102, [%rd38+20];
	mul.f32 	%f103, %f14, %f102;
	st.global.f32 	[%rd38+20], %f103;
	ld.global.f32 	%f104, [%rd38+24];
	mul.f32 	%f105, %f14, %f104;
	st.global.f32 	[%rd38+24], %f105;
	ld.global.f32 	%f106, [%rd38+28];
	mul.f32 	%f107, %f14, %f106;
	st.global.f32 	[%rd38+28], %f107;
	add.s32 	%r44, %r44, 16;
	add.s64 	%rd38, %rd38, 64;
	setp.ne.s32 	%p13, %r44, 0;
	@%p13 bra 	$L__BB0_17;
$L__BB0_18:
	setp.eq.s32 	%p14, %r17, 0;
	@%p14 bra 	$L__BB0_27;
	and.b32  	%r23, %r32, 7;
	setp.lt.u32 	%p15, %r17, 8;
	@%p15 bra 	$L__BB0_21;
	mul.wide.u32 	%rd29, %r46, 4;
	add.s64 	%rd30, %rd3, %rd29;
	ld.global.f32 	%f108, [%rd30];
	mul.f32 	%f109, %f14, %f108;
	st.global.f32 	[%rd30], %f109;
	ld.global.f32 	%f110, [%rd30+4];
	mul.f32 	%f111, %f14, %f110;
	st.global.f32 	[%rd30+4], %f111;
	ld.global.f32 	%f112, [%rd30+8];
	mul.f32 	%f113, %f14, %f112;
	st.global.f32 	[%rd30+8], %f113;
	ld.global.f32 	%f114, [%rd30+12];
	mul.f32 	%f115, %f14, %f114;
	st.global.f32 	[%rd30+12], %f115;
	ld.global.f32 	%f116, [%rd30+16];
	mul.f32 	%f117, %f14, %f116;
	st.global.f32 	[%rd30+16], %f117;
	ld.global.f32 	%f118, [%rd30+20];
	mul.f32 	%f119, %f14, %f118;
	st.global.f32 	[%rd30+20], %f119;
	ld.global.f32 	%f120, [%rd30+24];
	mul.f32 	%f121, %f14, %f120;
	st.global.f32 	[%rd30+24], %f121;
	ld.global.f32 	%f122, [%rd30+28];
	mul.f32 	%f123, %f14, %f122;
	st.global.f32 	[%rd30+28], %f123;
	add.s32 	%r46, %r46, 8;
$L__BB0_21:
	setp.eq.s32 	%p16, %r23, 0;
	@%p16 bra 	$L__BB0_27;
	and.b32  	%r26, %r32, 3;
	setp.lt.u32 	%p17, %r23, 4;
	@%p17 bra 	$L__BB0_24;
	mul.wide.u32 	%rd31, %r46, 4;
	add.s64 	%rd32, %rd3, %rd31;
	ld.global.f32 	%f124, [%rd32];
	mul.f32 	%f125, %f14, %f124;
	st.global.f32 	[%rd32], %f125;
	ld.global.f32 	%f126, [%rd32+4];
	mul.f32 	%f127, %f14, %f126;
	st.global.f32 	[%rd32+4], %f127;
	ld.global.f32 	%f128, [%rd32+8];
	mul.f32 	%f129, %f14, %f128;
	st.global.f32 	[%rd32+8], %f129;
	ld.global.f32 	%f130, [%rd32+12];
	mul.f32 	%f131, %f14, %f130;
	st.global.f32 	[%rd32+12], %f131;
	add.s32 	%r46, %r46, 4;
$L__BB0_24:
	setp.eq.s32 	%p18, %r26, 0;
	@%p18 bra 	$L__BB0_27;
	mul.wide.u32 	%rd34, %r46, 4;
	add.s64 	%rd35, %rd17, %rd34;
	add.s64 	%rd39, %rd1, %rd35;
	neg.s32 	%r48, %r26;
$L__BB0_26:
	.pragma "nounroll";
	ld.global.f32 	%f132, [%rd39];
	mul.f32 	%f133, %f14, %f132;
	st.global.f32 	[%rd39], %f133;
	add.s64 	%rd39, %rd39, 4;
	add.s32 	%r48, %r48, 1;
	setp.ne.s32 	%p19, %r48, 0;
	@%p19 bra 	$L__BB0_26;
$L__BB0_27:
	ret;

}
	// .globl	cosine_pairs
.visible .entry cosine_pairs(
	.param .u64 .ptr .align 1 cosine_pairs_param_0,
	.param .u64 .ptr .align 1 cosine_pairs_param_1,
	.param .u64 .ptr .align 1 cosine_pairs_param_2,
	.param .u32 cosine_pairs_param_3,
	.param .u32 cosine_pairs_param_4
)
{
	.reg .pred 	%p<11>;
	.reg .b32 	%r<28>;
	.reg .b32 	%f<112>;
	.reg .b64 	%rd<41>;

	ld.param.u64 	%rd17, [cosine_pairs_param_0];
	ld.param.u64 	%rd18, [cosine_pairs_param_1];
	ld.param.u64 	%rd16, [cosine_pairs_param_2];
	ld.param.u32 	%r18, [cosine_pairs_param_3];
	ld.param.u32 	%r17, [cosine_pairs_param_4];
	cvta.to.global.u64 	%rd1, %rd18;
	cvta.to.global.u64 	%rd2, %rd17;
	mov.u32 	%r19, %ctaid.x;
	mov.u32 	%r20, %ntid.x;
	mov.u32 	%r21, %tid.x;
	mad.lo.s32 	%r1, %r19, %r20, %r21;
	setp.ge.s32 	%p1, %r1, %r18;
	@%p1 bra 	$L__BB1_15;
	mul.wide.s32 	%rd3, %r17, %r1;
	setp.lt.s32 	%p2, %r17, 1;
	mov.f32 	%f111, 0f00000000;
	@%p2 bra 	$L__BB1_14;
	and.b32  	%r2, %r17, 15;
	setp.lt.u32 	%p3, %r17, 16;
	mov.f32 	%f111, 0f00000000;
	mov.b32 	%r25, 0;
	@%p3 bra 	$L__BB1_5;
	and.b32  	%r25, %r17, 2147483632;
	neg.s32 	%r23, %r25;
	shl.b64 	%rd19, %rd3, 2;
	add.s64 	%rd20, %rd19, 32;
	add.s64 	%rd38, %rd2, %rd20;
	add.s64 	%rd37, %rd1, %rd20;
	mov.f32 	%f111, 0f00000000;
$L__BB1_4:
	.pragma "nounroll";
	ld.global.nc.f32 	%f18, [%rd38+-32];
	ld.global.nc.f32 	%f19, [%rd37+-32];
	fma.rn.f32 	%f20, %f18, %f19, %f111;
	ld.global.nc.f32 	%f21, [%rd38+-28];
	ld.global.nc.f32 	%f22, [%rd37+-28];
	fma.rn.f32 	%f23, %f21, %f22, %f20;
	ld.global.nc.f32 	%f24, [%rd38+-24];
	ld.global.nc.f32 	%f25, [%rd37+-24];
	fma.rn.f32 	%f26, %f24, %f25, %f23;
	ld.global.nc.f32 	%f27, [%rd38+-20];
	ld.global.nc.f32 	%f28, [%rd37+-20];
	fma.rn.f32 	%f29, %f27, %f28, %f26;
	ld.global.nc.f32 	%f30, [%rd38+-16];
	ld.global.nc.f32 	%f31, [%rd37+-16];
	fma.rn.f32 	%f32, %f30, %f31, %f29;
	ld.global.nc.f32 	%f33, [%rd38+-12];
	ld.global.nc.f32 	%f34, [%rd37+-12];
	fma.rn.f32 	%f35, %f33, %f34, %f32;
	ld.global.nc.f32 	%f36, [%rd38+-8];
	ld.global.nc.f32 	%f37, [%rd37+-8];
	fma.rn.f32 	%f38, %f36, %f37, %f35;
	ld.global.nc.f32 	%f39, [%rd38+-4];
	ld.global.nc.f32 	%f40, [%rd37+-4];
	fma.rn.f32 	%f41, %f39, %f40, %f38;
	ld.global.nc.f32 	%f42, [%rd38];
	ld.global.nc.f32 	%f43, [%rd37];
	fma.rn.f32 	%f44, %f42, %f43, %f41;
	ld.global.nc.f32 	%f45, [%rd38+4];
	ld.global.nc.f32 	%f46, [%rd37+4];
	fma.rn.f32 	%f47, %f45, %f46, %f44;
	ld.global.nc.f32 	%f48, [%rd38+8];
	ld.global.nc.f32 	%f49, [%rd37+8];
	fma.rn.f32 	%f50, %f48, %f49, %f47;
	ld.global.nc.f32 	%f51, [%rd38+12];
	ld.global.nc.f32 	%f52, [%rd37+12];
	fma.rn.f32 	%f53, %f51, %f52, %f50;
	ld.global.nc.f32 	%f54, [%rd38+16];
	ld.global.nc.f32 	%f55, [%rd37+16];
	fma.rn.f32 	%f56, %f54, %f55, %f53;
	ld.global.nc.f32 	%f57, [%rd38+20];
	ld.global.nc.f32 	%f58, [%rd37+20];
	fma.rn.f32 	%f59, %f57, %f58, %f56;
	ld.global.nc.f32 	%f60, [%rd38+24];
	ld.global.nc.f32 	%f61, [%rd37+24];
	fma.rn.f32 	%f62, %f60, %f61, %f59;
	ld.global.nc.f32 	%f63, [%rd38+28];
	ld.global.nc.f32 	%f64, [%rd37+28];
	fma.rn.f32 	%f111, %f63, %f64, %f62;
	add.s32 	%r23, %r23, 16;
	add.s64 	%rd38, %rd38, 64;
	add.s64 	%rd37, %rd37, 64;
	setp.ne.s32 	%p4, %r23, 0;
	@%p4 bra 	$L__BB1_4;
$L__BB1_5:
	setp.eq.s32 	%p5, %r2, 0;
	@%p5 bra 	$L__BB1_14;
	and.b32  	%r8, %r17, 7;
	setp.lt.u32 	%p6, %r2, 8;
	@%p6 bra 	$L__BB1_8;
	cvt.u64.u32 	%rd21, %r25;
	add.s64 	%rd22, %rd3, %rd21;
	shl.b64 	%rd23, %rd22, 2;
	add.s64 	%rd24, %rd2, %rd23;
	ld.global.nc.f32 	%f66, [%rd24];
	add.s64 	%rd25, %rd1, %rd23;
	ld.global.nc.f32 	%f67, [%rd25];
	fma.rn.f32 	%f68, %f66, %f67, %f111;
	ld.global.nc.f32 	%f69, [%rd24+4];
	ld.global.nc.f32 	%f70, [%rd25+4];
	fma.rn.f32 	%f71, %f69, %f70, %f68;
	ld.global.nc.f32 	%f72, [%rd24+8];
	ld.global.nc.f32 	%f73, [%rd25+8];
	fma.rn.f32 	%f74, %f72, %f73, %f71;
	ld.global.nc.f32 	%f75, [%rd24+12];
	ld.global.nc.f32 	%f76, [%rd25+12];
	fma.rn.f32 	%f77, %f75, %f76, %f74;
	ld.global.nc.f32 	%f78, [%rd24+16];
	ld.global.nc.f32 	%f79, [%rd25+16];
	fma.rn.f32 	%f80, %f78, %f79, %f77;
	ld.global.nc.f32 	%f81, [%rd24+20];
	ld.global.nc.f32 	%f82, [%rd25+20];
	fma.rn.f32 	%f83, %f81, %f82, %f80;
	ld.global.nc.f32 	%f84, [%rd24+24];
	ld.global.nc.f32 	%f85, [%rd25+24];
	fma.rn.f32 	%f86, %f84, %f85, %f83;
	ld.global.nc.f32 	%f87, [%rd24+28];
	ld.global.nc.f32 	%f88, [%rd25+28];
	fma.rn.f32 	%f111, %f87, %f88, %f86;
	add.s32 	%r25, %r25, 8;
$L__BB1_8:
	setp.eq.s32 	%p7, %r8, 0;
	@%p7 bra 	$L__BB1_14;
	and.b32  	%r11, %r17, 3;
	setp.lt.u32 	%p8, %r8, 4;
	@%p8 bra 	$L__BB1_11;
	cvt.u64.u32 	%rd26, %r25;
	add.s64 	%rd27, %rd3, %rd26;
	shl.b64 	%rd28, %rd27, 2;
	add.s64 	%rd29, %rd2, %rd28;
	ld.global.nc.f32 	%f90, [%rd29];
	add.s64 	%rd30, %rd1, %rd28;
	ld.global.nc.f32 	%f91, [%rd30];
	fma.rn.f32 	%f92, %f90, %f91, %f111;
	ld.global.nc.f32 	%f93, [%rd29+4];
	ld.global.nc.f32 	%f94, [%rd30+4];
	fma.rn.f32 	%f95, %f93, %f94, %f92;
	ld.global.nc.f32 	%f96, [%rd29+8];
	ld.global.nc.f32 	%f97, [%rd30+8];
	fma.rn.f32 	%f98, %f96, %f97, %f95;
	ld.global.nc.f32 	%f99, [%rd29+12];
	ld.global.nc.f32 	%f100, [%rd30+12];
	fma.rn.f32 	%f111, %f99, %f100, %f98;
	add.s32 	%r25, %r25, 4;
$L__BB1_11:
	setp.eq.s32 	%p9, %r11, 0;
	@%p9 bra 	$L__BB1_14;
	cvt.u64.u32 	%rd31, %r25;
	add.s64 	%rd32, %rd3, %rd31;
	shl.b64 	%rd33, %rd32, 2;
	add.s64 	%rd40, %rd1, %rd33;
	add.s64 	%rd39, %rd2, %rd33;
	neg.s32 	%r27, %r11;
$L__BB1_13:
	.pragma "nounroll";
	ld.global.nc.f32 	%f101, [%rd39];
	ld.global.nc.f32 	%f102, [%rd40];
	fma.rn.f32 	%f111, %f101, %f102, %f111;
	add.s64 	%rd40, %rd40, 4;
	add.s64 	%rd39, %rd39, 4;
	add.s32 	%r27, %r27, 1;
	setp.ne.s32 	%p10, %r27, 0;
	@%p10 bra 	$L__BB1_13;
$L__BB1_14:
	cvta.to.global.u64 	%rd34, %rd16;
	mul.wide.s32 	%rd35, %r1, 4;
	add.s64 	%rd36, %rd34, %rd35;
	st.global.f32 	[%rd36], %f111;
$L__BB1_15:
	ret;

}
	// .globl	row_softmax
.visible .entry row_softmax(
	.param .u64 .ptr .align 1 row_softmax_param_0,
	.param .u32 row_softmax_param_1,
	.param .u32 row_softmax_param_2
)
{
	.reg .pred 	%p<29>;
	.reg .b32 	%r<70>;
	.reg .b32 	%f<312>;
	.reg .b64 	%rd<57>;

	ld.param.u64 	%rd22, [row_softmax_param_0];
	ld.param.u32 	%r48, [row_softmax_param_1];
	ld.param.u32 	%r47, [row_softmax_param_2];
	mov.u32 	%r49, %ctaid.x;
	mov.u32 	%r50, %ntid.x;
	mov.u32 	%r51, %tid.x;
	mad.lo.s32 	%r1, %r49, %r50, %r51;
	setp.ge.s32 	%p1, %r1, %r48;
	@%p1 bra 	$L__BB2_40;
	cvta.to.global.u64 	%rd1, %rd22;
	mul.wide.s32 	%rd2, %r47, %r1;
	shl.b64 	%rd23, %rd2, 2;
	add.s64 	%rd3, %rd1, %rd23;
	setp.lt.s32 	%p2, %r47, 1;
	mov.f32 	%f301, 0fF149F2CA;
	@%p2 bra 	$L__BB2_14;
	and.b32  	%r2, %r47, 15;
	setp.lt.u32 	%p3, %r47, 16;
	mov.f32 	%f301, 0fF149F2CA;
	mov.b32 	%r55, 0;
	@%p3 bra 	$L__BB2_5;
	and.b32  	%r55, %r47, 2147483632;
	neg.s32 	%r59, %r55;
	add.s64 	%rd25, %rd23, %rd1;
	add.s64 	%rd52, %rd25, 32;
	mov.f32 	%f301, 0fF149F2CA;
$L__BB2_4:
	.pragma "nounroll";
	ld.global.f32 	%f32, [%rd52+-32];
	max.f32 	%f33, %f301, %f32;
	ld.global.f32 	%f34, [%rd52+-28];
	max.f32 	%f35, %f33, %f34;
	ld.global.f32 	%f36, [%rd52+-24];
	max.f32 	%f37, %f35, %f36;
	ld.global.f32 	%f38, [%rd52+-20];
	max.f32 	%f39, %f37, %f38;
	ld.global.f32 	%f40, [%rd52+-16];
	max.f32 	%f41, %f39, %f40;
	ld.global.f32 	%f42, [%rd52+-12];
	max.f32 	%f43, %f41, %f42;
	ld.global.f32 	%f44, [%rd52+-8];
	max.f32 	%f45, %f43, %f44;
	ld.global.f32 	%f46, [%rd52+-4];
	max.f32 	%f47, %f45, %f46;
	ld.global.f32 	%f48, [%rd52];
	max.f32 	%f49, %f47, %f48;
	ld.global.f32 	%f50, [%rd52+4];
	max.f32 	%f51, %f49, %f50;
	ld.global.f32 	%f52, [%rd52+8];
	max.f32 	%f53, %f51, %f52;
	ld.global.f32 	%f54, [%rd52+12];
	max.f32 	%f55, %f53, %f54;
	ld.global.f32 	%f56, [%rd52+16];
	max.f32 	%f57, %f55, %f56;
	ld.global.f32 	%f58, [%rd52+20];
	max.f32 	%f59, %f57, %f58;
	ld.global.f32 	%f60, [%rd52+24];
	max.f32 	%f61, %f59, %f60;
	ld.global.f32 	%f62, [%rd52+28];
	max.f32 	%f301, %f61, %f62;
	add.s32 	%r59, %r59, 16;
	add.s64 	%rd52, %rd52, 64;
	setp.eq.s32 	%p4, %r59, 0;
	@%p4 bra 	$L__BB2_5;
	bra.uni 	$L__BB2_4;
$L__BB2_5:
	setp.eq.s32 	%p5, %r2, 0;
	@%p5 bra 	$L__BB2_14;
	and.b32  	%r6, %r47, 7;
	setp.lt.u32 	%p6, %r2, 8;
	@%p6 bra 	$L__BB2_8;
	mul.wide.u32 	%rd26, %r55, 4;
	add.s64 	%rd27, %rd3, %rd26;
	ld.global.f32 	%f64, [%rd27];
	max.f32 	%f65, %f301, %f64;
	ld.global.f32 	%f66, [%rd27+4];
	max.f32 	%f67, %f65, %f66;
	ld.global.f32 	%f68, [%rd27+8];
	max.f32 	%f69, %f67, %f68;
	ld.global.f32 	%f70, [%rd27+12];
	max.f32 	%f71, %f69, %f70;
	ld.global.f32 	%f72, [%rd27+16];
	max.f32 	%f73, %f71, %f72;
	ld.global.f32 	%f74, [%rd27+20];
	max.f32 	%f75, %f73, %f74;
	ld.global.f32 	%f76, [%rd27+24];
	max.f32 	%f77, %f75, %f76;
	ld.global.f32 	%f78, [%rd27+28];
	max.f32 	%f301, %f77, %f78;
	add.s32 	%r55, %r55, 8;
$L__BB2_8:
	setp.eq.s32 	%p7, %r6, 0;
	@%p7 bra 	$L__BB2_14;
	and.b32  	%r9, %r47, 3;
	setp.lt.u32 	%p8, %r6, 4;
	@%p8 bra 	$L__BB2_11;
	mul.wide.u32 	%rd28, %r55, 4;
	add.s64 	%rd29, %rd3, %rd28;
	ld.global.f32 	%f80, [%rd29];
	max.f32 	%f81, %f301, %f80;
	ld.global.f32 	%f82, [%rd29+4];
	max.f32 	%f83, %f81, %f82;
	ld.global.f32 	%f84, [%rd29+8];
	max.f32 	%f85, %f83, %f84;
	ld.global.f32 	%f86, [%rd29+12];
	max.f32 	%f301, %f85, %f86;
	add.s32 	%r55, %r55, 4;
$L__BB2_11:
	setp.eq.s32 	%p9, %r9, 0;
	@%p9 bra 	$L__BB2_14;
	mul.wide.u32 	%rd31, %r55, 4;
	add.s64 	%rd32, %rd23, %rd31;
	add.s64 	%rd51, %rd1, %rd32;
	neg.s32 	%r58, %r9;
$L__BB2_13:
	.pragma "nounroll";
	ld.global.f32 	%f87, [%rd51];
	max.f32 	%f301, %f301, %f87;
	add.s64 	%rd51, %rd51, 4;
	add.s32 	%r58, %r58, 1;
	setp.ne.s32 	%p10, %r58, 0;
	@%p10 bra 	$L__BB2_13;
$L__BB2_14:
	setp.lt.s32 	%p11, %r47, 1;
	mov.f32 	%f311, 0f00000000;
	@%p11 bra 	$L__BB2_27;
	and.b32  	%r15, %r47, 15;
	setp.lt.u32 	%p12, %r47, 16;
	mov.f32 	%f311, 0f00000000;
	mov.b32 	%r61, 0;
	@%p12 bra 	$L__BB2_18;
	and.b32  	%r61, %r47, 2147483632;
	neg.s32 	%r60, %r61;
	add.s64 	%rd34, %rd23, %rd1;
	add.s64 	%rd53, %rd34, 32;
	mov.f32 	%f311, 0f00000000;
$L__BB2_17:
	.pragma "nounroll";
	ld.global.f32 	%f92, [%rd53+-32];
	sub.f32 	%f93, %f92, %f301;
	mul.f32 	%f94, %f93, 0f3FB8AA3B;
	ex2.approx.f32 	%f95, %f94;
	st.global.f32 	[%rd53+-32], %f95;
	add.f32 	%f96, %f311, %f95;
	ld.global.f32 	%f97, [%rd53+-28];
	sub.f32 	%f98, %f97, %f301;
	mul.f32 	%f99, %f98, 0f3FB8AA3B;
	ex2.approx.f32 	%f100, %f99;
	st.global.f32 	[%rd53+-28], %f100;
	add.f32 	%f101, %f96, %f100;
	ld.global.f32 	%f102, [%rd53+-24];
	sub.f32 	%f103, %f102, %f301;
	mul.f32 	%f104, %f103, 0f3FB8AA3B;
	ex2.approx.f32 	%f105, %f104;
	st.global.f32 	[%rd53+-24], %f105;
	add.f32 	%f106, %f101, %f105;
	ld.global.f32 	%f107, [%rd53+-20];
	sub.f32 	%f108, %f107, %f301;
	mul.f32 	%f109, %f108, 0f3FB8AA3B;
	ex2.approx.f32 	%f110, %f109;
	st.global.f32 	[%rd53+-20], %f110;
	add.f32 	%f111, %f106, %f110;
	ld.global.f32 	%f112, [%rd53+-16];
	sub.f32 	%f113, %f112, %f301;
	mul.f32 	%f114, %f113, 0f3FB8AA3B;
	ex2.approx.f32 	%f115, %f114;
	st.global.f32 	[%rd53+-16], %f115;
	add.f32 	%f116, %f111, %f115;
	ld.global.f32 	%f117, [%rd53+-12];
	sub.f32 	%f118, %f117, %f301;
	mul.f32 	%f119, %f118, 0f3FB8AA3B;
	ex2.approx.f32 	%f120, %f119;
	st.global.f32 	[%rd53+-12], %f120;
	add.f32 	%f121, %f116, %f120;
	ld.global.f32 	%f122, [%rd53+-8];
	sub.f32 	%f123, %f122, %f301;
	mul.f32 	%f124, %f123, 0f3FB8AA3B;
	ex2.approx.f32 	%f125, %f124;
	st.global.f32 	[%rd53+-8], %f125;
	add.f32 	%f126, %f121, %f125;
	ld.global.f32 	%f127, [%rd53+-4];
	sub.f32 	%f128, %f127, %f301;
	mul.f32 	%f129, %f128, 0f3FB8AA3B;
	ex2.approx.f32 	%f130, %f129;
	st.global.f32 	[%rd53+-4], %f130;
	add.f32 	%f131, %f126, %f130;
	ld.global.f32 	%f132, [%rd53];
	sub.f32 	%f133, %f132, %f301;
	mul.f32 	%f134, %f133, 0f3FB8AA3B;
	ex2.approx.f32 	%f135, %f134;
	st.global.f32 	[%rd53], %f135;
	add.f32 	%f136, %f131, %f135;
	ld.global.f32 	%f137, [%rd53+4];
	sub.f32 	%f138, %f137, %f301;
	mul.f32 	%f139, %f138, 0f3FB8AA3B;
	ex2.approx.f32 	%f140, %f139;
	st.global.f32 	[%rd53+4], %f140;
	add.f32 	%f141, %f136, %f140;
	ld.global.f32 	%f142, [%rd53+8];
	sub.f32 	%f143, %f142, %f301;
	mul.f32 	%f144, %f143, 0f3FB8AA3B;
	ex2.approx.f32 	%f145, %f144;
	st.global.f32 	[%rd53+8], %f145;
	add.f32 	%f146, %f141, %f145;
	ld.global.f32 	%f147, [%rd53+12];
	sub.f32 	%f148, %f147, %f301;
	mul.f32 	%f149, %f148, 0f3FB8AA3B;
	ex2.approx.f32 	%f150, %f149;
	st.global.f32 	[%rd53+12], %f150;
	add.f32 	%f151, %f146, %f150;
	ld.global.f32 	%f152, [%rd53+16];
	sub.f32 	%f153, %f152, %f301;
	mul.f32 	%f154, %f153, 0f3FB8AA3B;
	ex2.approx.f32 	%f155, %f154;
	st.global.f32 	[%rd53+16], %f155;
	add.f32 	%f156, %f151, %f155;
	ld.global.f32 	%f157, [%rd53+20];
	sub.f32 	%f158, %f157, %f301;
	mul.f32 	%f159, %f158, 0f3FB8AA3B;
	ex2.approx.f32 	%f160, %f159;
	st.global.f32 	[%rd53+20], %f160;
	add.f32 	%f161, %f156, %f160;
	ld.global.f32 	%f162, [%rd53+24];
	sub.f32 	%f163, %f162, %f301;
	mul.f32 	%f164, %f163, 0f3FB8AA3B;
	ex2.approx.f32 	%f165, %f164;
	st.global.f32 	[%rd53+24], %f165;
	add.f32 	%f166, %f161, %f165;
	ld.global.f32 	%f167, [%rd53+28];
	sub.f32 	%f168, %f167, %f301;
	mul.f32 	%f169, %f168, 0f3FB8AA3B;
	ex2.approx.f32 	%f170, %f169;
	st.global.f32 	[%rd53+28], %f170;
	add.f32 	%f311, %f166, %f170;
	add.s32 	%r60, %r60, 16;
	add.s64 	%rd53, %rd53, 64;
	setp.ne.s32 	%p13, %r60, 0;
	@%p13 bra 	$L__BB2_17;
$L__BB2_18:
	setp.eq.s32 	%p14, %r15, 0;
	@%p14 bra 	$L__BB2_27;
	and.b32  	%r23, %r47, 7;
	setp.lt.u32 	%p15, %r15, 8;
	@%p15 bra 	$L__BB2_21;
	mul.wide.u32 	%rd35, %r61, 4;
	add.s64 	%rd36, %rd3, %rd35;
	ld.global.f32 	%f172, [%rd36];
	sub.f32 	%f173, %f172, %f301;
	mul.f32 	%f174, %f173, 0f3FB8AA3B;
	ex2.approx.f32 	%f175, %f174;
	st.global.f32 	[%rd36], %f175;
	add.f32 	%f176, %f311, %f175;
	ld.global.f32 	%f177, [%rd36+4];
	sub.f32 	%f178, %f177, %f301;
	mul.f32 	%f179, %f178, 0f3FB8AA3B;
	ex2.approx.f32 	%f180, %f179;
	st.global.f32 	[%rd36+4], %f180;
	add.f32 	%f181, %f176, %f180;
	ld.global.f32 	%f182, [%rd36+8];
	sub.f32 	%f183, %f182, %f301;
	mul.f32 	%f184, %f183, 0f3FB8AA3B;
	ex2.approx.f32 	%f185, %f184;
	st.global.f32 	[%rd36+8], %f185;
	add.f32 	%f186, %f181, %f185;
	ld.global.f32 	%f187, [%rd36+12];
	sub.f32 	%f188, %f187, %f301;
	mul.f32 	%f189, %f188, 0f3FB8AA3B;
	ex2.approx.f32 	%f190, %f189;
	st.global.f32 	[%rd36+12], %f190;
	add.f32 	%f191, %f186, %f190;
	ld.global.f32 	%f192, [%rd36+16];
	sub.f32 	%f193, %f192, %f301;
	mul.f32 	%f194, %f193, 0f3FB8AA3B;
	ex2.approx.f32 	%f195, %f194;
	st.global.f32 	[%rd36+16], %f195;
	add.f32 	%f196, %f191, %f195;
	ld.global.f32 	%f197, [%rd36+20];
	sub.f32 	%f198, %f197, %f301;
	mul.f32 	%f199, %f198, 0f3FB8AA3B;
	ex2.approx.f32 	%f200, %f199;
	st.global.f32 	[%rd36+20], %f200;
	add.f32 	%f201, %f196, %f200;
	ld.global.f32 	%f202, [%rd36+24];
	sub.f32 	%f203, %f202, %f301;
	mul.f32 	%f204, %f203, 0f3FB8AA3B;
	ex2.approx.f32 	%f205, %f204;
	st.global.f32 	[%rd36+24], %f205;
	add.f32 	%f206, %f201, %f205;
	ld.global.f32 	%f207, [%rd36+28];
	sub.f32 	%f208, %f207, %f301;
	mul.f32 	%f209, %f208, 0f3FB8AA3B;
	ex2.approx.f32 	%f210, %f209;
	st.global.f32 	[%rd36+28], %f210;
	add.f32 	%f311, %f206, %f210;
	add.s32 	%r61, %r61, 8;
$L__BB2_21:
	setp.eq.s32 	%p16, %r23, 0;
	@%p16 bra 	$L__BB2_27;
	and.b32  	%r26, %r47, 3;
	setp.lt.u32 	%p17, %r23, 4;
	@%p17 bra 	$L__BB2_24;
	mul.wide.u32 	%rd37, %r61, 4;
	add.s64 	%rd38, %rd3, %rd37;
	ld.global.f32 	%f212, [%rd38];
	sub.f32 	%f213, %f212, %f301;
	mul.f32 	%f214, %f213, 0f3FB8AA3B;
	ex2.approx.f32 	%f215, %f214;
	st.global.f32 	[%rd38], %f215;
	add.f32 	%f216, %f311, %f215;
	ld.global.f32 	%f217, [%rd38+4];
	sub.f32 	%f218, %f217, %f301;
	mul.f32 	%f219, %f218, 0f3FB8AA3B;
	ex2.approx.f32 	%f220, %f219;
	st.global.f32 	[%rd38+4], %f220;
	add.f32 	%f221, %f216, %f220;
	ld.global.f32 	%f222, [%rd38+8];
	sub.f32 	%f223, %f222, %f301;
	mul.f32 	%f224, %f223, 0f3FB8AA3B;
	ex2.approx.f32 	%f225, %f224;
	st.global.f32 	[%rd38+8], %f225;
	add.f32 	%f226, %f221, %f225;
	ld.global.f32 	%f227, [%rd38+12];
	sub.f32 	%f228, %f227, %f301;
	mul.f32 	%f229, %f228, 0f3FB8AA3B;
	ex2.approx.f32 	%f230, %f229;
	st.global.f32 	[%rd38+12], %f230;
	add.f32 	%f311, %f226, %f230;
	add.s32 	%r61, %r61, 4;
$L__BB2_24:
	setp.eq.s32 	%p18, %r26, 0;
	@%p18 bra 	$L__BB2_27;
	mul.wide.u32 	%rd40, %r61, 4;
	add.s64 	%rd41, %rd23, %rd40;
	add.s64 	%rd54, %rd1, %rd41;
	neg.s32 	%r64, %r26;
$L__BB2_26:
	.pragma "nounroll";
	ld.global.f32 	%f231, [%rd54];
	sub.f32 	%f232, %f231, %f301;
	mul.f32 	%f233, %f232, 0f3FB8AA3B;
	ex2.approx.f32 	%f234, %f233;
	st.global.f32 	[%rd54], %f234;
	add.f32 	%f311, %f311, %f234;
	add.s64 	%rd54, %rd54, 4;
	add.s32 	%r64, %r64, 1;
	setp.ne.s32 	%p19, %r64, 0;
	@%p19 bra 	$L__BB2_26;
$L__BB2_27:
	setp.lt.s32 	%p20, %r47, 1;
	max.f32 	%f235, %f311, 0f2B8CBCCC;
	rcp.rn.f32 	%f27, %f235;
	@%p20 bra 	$L__BB2_40;
	and.b32  	%r32, %r47, 15;
	setp.lt.u32 	%p21, %r47, 16;
	mov.b32 	%r67, 0;
	@%p21 bra 	$L__BB2_31;
	and.b32  	%r67, %r47, 2147483632;
	neg.s32 	%r65, %r67;
	add.s64 	%rd43, %rd23, %rd1;
	add.s64 	%rd55, %rd43, 32;
$L__BB2_30:
	.pragma "nounroll";
	ld.global.f32 	%f236, [%rd55+-32];
	mul.f32 	%f237, %f27, %f236;
	st.global.f32 	[%rd55+-32], %f237;
	ld.global.f32 	%f238, [%rd55+-28];
	mul.f32 	%f239, %f27, %f238;
	st.global.f32 	[%rd55+-28], %f239;
	ld.global.f32 	%f240, [%rd55+-24];
	mul.f32 	%f241, %f27, %f240;
	st.global.f32 	[%rd55+-24], %f241;
	ld.global.f32 	%f242, [%rd55+-20];
	mul.f32 	%f243, %f27, %f242;
	st.global.f32 	[%rd55+-20], %f243;
	ld.global.f32 	%f244, [%rd55+-16];
	mul.f32 	%f245, %f27, %f244;
	st.global.f32 	[%rd55+-16], %f245;
	ld.global.f32 	%f246, [%rd55+-12];
	mul.f32 	%f247, %f27, %f246;
	st.global.f32 	[%rd55+-12], %f247;
	ld.global.f32 	%f248, [%rd55+-8];
	mul.f32 	%f249, %f27, %f248;
	st.global.f32 	[%rd55+-8], %f249;
	ld.global.f32 	%f250, [%rd55+-4];
	mul.f32 	%f251, %f27, %f250;
	st.global.f32 	[%rd55+-4], %f251;
	ld.global.f32 	%f252, [%rd55];
	mul.f32 	%f253, %f27, %f252;
	st.global.f32 	[%rd55], %f253;
	ld.global.f32 	%f254, [%rd55+4];
	mul.f32 	%f255, %f27, %f254;
	st.global.f32 	[%rd55+4], %f255;
	ld.global.f32 	%f256, [%rd55+8];
	mul.f32 	%f257, %f27, %f256;
	st.global.f32 	[%rd55+8], %f257;
	ld.global.f32 	%f258, [%rd55+12];
	mul.f32 	%f259, %f27, %f258;
	st.global.f32 	[%rd55+12], %f259;
	ld.global.f32 	%f260, [%rd55+16];
	mul.f32 	%f261, %f27, %f260;
	st.global.f32 	[%rd55+16], %f261;
	ld.global.f32 	%f262, [%rd55+20];
	mul.f32 	%f263, %f27, %f262;
	st.global.f32 	[%rd55+20], %f263;
	ld.global.f32 	%f264, [%rd55+24];
	mul.f32 	%f265, %f27, %f264;
	st.global.f32 	[%rd55+24], %f265;
	ld.global.f32 	%f266, [%rd55+28];
	mul.f32 	%f267, %f27, %f266;
	st.global.f32 	[%rd55+28], %f267;
	add.s32 	%r65, %r65, 16;
	add.s64 	%rd55, %rd55, 64;
	setp.ne.s32 	%p22, %r65, 0;
	@%p22 bra 	$L__BB2_30;
$L__BB2_31:
	setp.eq.s32 	%p23, %r32, 0;
	@%p23 bra 	$L__BB2_40;
	and.b32  	%r38, %r47, 7;
	setp.lt.u32 	%p24, %r32, 8;
	@%p24 bra 	$L__BB2_34;
	mul.wide.u32 	%rd44, %r67, 4;
	add.s64 	%rd45, %rd3, %rd44;
	ld.global.f32 	%f268, [%rd45];
	mul.f32 	%f269, %f27, %f268;
	st.global.f32 	[%rd45], %f269;
	ld.global.f32 	%f270, [%rd45+4];
	mul.f32 	%f271, %f27, %f270;
	st.global.f32 	[%rd45+4], %f271;
	ld.global.f32 	%f272, [%rd45+8];
	mul.f32 	%f273, %f27, %f272;
	st.global.f32 	[%rd45+8], %f273;
	ld.global.f32 	%f274, [%rd45+12];
	mul.f32 	%f275, %f27, %f274;
	st.global.f32 	[%rd45+12], %f275;
	ld.global.f32 	%f276, [%rd45+16];
	mul.f32 	%f277, %f27, %f276;
	st.global.f32 	[%rd45+16], %f277;
	ld.global.f32 	%f278, [%rd45+20];
	mul.f32 	%f279, %f27, %f278;
	st.global.f32 	[%rd45+20], %f279;
	ld.global.f32 	%f280, [%rd45+24];
	mul.f32 	%f281, %f27, %f280;
	st.global.f32 	[%rd45+24], %f281;
	ld.global.f32 	%f282, [%rd45+28];
	mul.f32 	%f283, %f27, %f282;
	st.global.f32 	[%rd45+28], %f283;
	add.s32 	%r67, %r67, 8;
$L__BB2_34:
	setp.eq.s32 	%p25, %r38, 0;
	@%p25 bra 	$L__BB2_40;
	and.b32  	%r41, %r47, 3;
	setp.lt.u32 	%p26, %r38, 4;
	@%p26 bra 	$L__BB2_37;
	mul.wide.u32 	%rd46, %r67, 4;
	add.s64 	%rd47, %rd3, %rd46;
	ld.global.f32 	%f284, [%rd47];
	mul.f32 	%f285, %f27, %f284;
	st.global.f32 	[%rd47], %f285;
	ld.global.f32 	%f286, [%rd47+4];
	mul.f32 	%f287, %f27, %f286;
	st.global.f32 	[%rd47+4], %f287;
	ld.global.f32 	%f288, [%rd47+8];
	mul.f32 	%f289, %f27, %f288;
	st.global.f32 	[%rd47+8], %f289;
	ld.global.f32 	%f290, [%rd47+12];
	mul.f32 	%f291, %f27, %f290;
	st.global.f32 	[%rd47+12], %f291;
	add.s32 	%r67, %r67, 4;
$L__BB2_37:
	setp.eq.s32 	%p27, %r41, 0;
	@%p27 bra 	$L__BB2_40;
	mul.wide.u32 	%rd49, %r67, 4;
	add.s64 	%rd50, %rd23, %rd49;
	add.s64 	%rd56, %rd1, %rd50;
	neg.s32 	%r69, %r41;
$L__BB2_39:
	.pragma "nounroll";
	ld.global.f32 	%f292, [%rd56];
	mul.f32 	%f293, %f27, %f292;
	st.global.f32 	[%rd56], %f293;
	add.s64 	%rd56, %rd56, 4;
	add.s32 	%r69, %r69, 1;
	setp.ne.s32 	%p28, %r69, 0;
	@%p28 bra 	$L__BB2_39;
$L__BB2_40:
	ret;

}


// ===== COMPILED SASS (sm_100) =====

	.target	sm_100

	.elftype	@"ET_EXEC"


//--------------------- .note.nv.tkinfo           --------------------------
	.section	.note.nv.tkinfo,"",@"SHT_NOTE"
	.sectionflags	@"SHF_NOTE_NV_TKINFO"
	.tkinfo
        /*0018*/ 	.word	0x00000002
        /*0030*/ 	.string	""
        /*0030*/ 	.string	"ptxas"
        /*0030*/ 	.string	"Cuda compilation tools, release 13.0, V13.0.88"
        /*0030*/ 	.string	"Build cuda_13.0.r13.0/compiler.36424714_0"
        /*0030*/ 	.string	"-arch sm_100 -m 64 "



//--------------------- .note.nv.cuinfo           --------------------------
	.section	.note.nv.cuinfo,"",@"SHT_NOTE"
	.sectionflags	@"SHF_NOTE_NV_CUINFO"
        /*0018*/ 	.short	0x0002
        /*001a*/ 	.short	0x0064
        /*001c*/ 	.short	0x0082
	.zero		2


//--------------------- .nv.info                  --------------------------
	.section	.nv.info,"",@"SHT_CUDA_INFO"
	.align	4


	//----- nvinfo : EIATTR_REGCOUNT
	.align		4
        /*0000*/ 	.byte	0x04, 0x2f
        /*0002*/ 	.short	(.L_1 - .L_0)
	.align		4
.L_0:
        /*0004*/ 	.word	index@(l2_normalize)
        /*0008*/ 	.word	0x00000020


	//----- nvinfo : EIATTR_FRAME_SIZE
	.align		4
.L_1:
        /*000c*/ 	.byte	0x04, 0x11
        /*000e*/ 	.short	(.L_3 - .L_2)
	.align		4
.L_2:
        /*0010*/ 	.word	index@(l2_normalize)
        /*0014*/ 	.word	0x00000000


	//----- nvinfo : EIATTR_REGCOUNT
	.align		4
.L_3:
        /*0018*/ 	.byte	0x04, 0x2f
        /*001a*/ 	.short	(.L_5 - .L_4)
	.align		4
.L_4:
        /*001c*/ 	.word	index@(cosine_pairs)
        /*0020*/ 	.word	0x0000001e


	//----- nvinfo : EIATTR_FRAME_SIZE
	.align		4
.L_5:
        /*0024*/ 	.byte	0x04, 0x11
        /*0026*/ 	.short	(.L_7 - .L_6)
	.align		4
.L_6:
        /*0028*/ 	.word	index@(cosine_pairs)
        /*002c*/ 	.word	0x00000000


	//----- nvinfo : EIATTR_REGCOUNT
	.align		4
.L_7:
        /*0030*/ 	.byte	0x04, 0x2f
        /*0032*/ 	.short	(.L_9 - .L_8)
	.align		4
.L_8:
        /*0034*/ 	.word	index@(row_softmax)
        /*0038*/ 	.word	0x00000020


	//----- nvinfo : EIATTR_FRAME_SIZE
	.align		4
.L_9:
        /*003c*/ 	.byte	0x04, 0x11
        /*003e*/ 	.short	(.L_11 - .L_10)
	.align		4
.L_10:
        /*0040*/ 	.word	index@($__internal_0_$__cuda_sm20_rcp_rn_f32_slowpath)
        /*0044*/ 	.word	0x00000000


	//----- nvinfo : EIATTR_FRAME_SIZE
	.align		4
.L_11:
        /*0048*/ 	.byte	0x04, 0x11
        /*004a*/ 	.short	(.L_13 - .L_12)
	.align		4
.L_12:
        /*004c*/ 	.word	index@(row_softmax)
        /*0050*/ 	.word	0x00000000


	//----- nvinfo : EIATTR_MIN_STACK_SIZE
	.align		4
.L_13:
        /*0054*/ 	.byte	0x04, 0x12
        /*0056*/ 	.short	(.L_15 - .L_14)
	.align		4
.L_14:
        /*0058*/ 	.word	index@(row_softmax)
        /*005c*/ 	.word	0x00000000


	//----- nvinfo : EIATTR_MIN_STACK_SIZE
	.align		4
.L_15:
        /*0060*/ 	.byte	0x04, 0x12
        /*0062*/ 	.short	(.L_17 - .L_16)
	.align		4
.L_16:
        /*0064*/ 	.word	index@(cosine_pairs)
        /*0068*/ 	.word	0x00000000


	//----- nvinfo : EIATTR_MIN_STACK_SIZE
	.align		4
.L_17:
        /*006c*/ 	.byte	0x04, 0x12
        /*006e*/ 	.short	(.L_19 - .L_18)
	.align		4
.L_18:
        /*0070*/ 	.word	index@(l2_normalize)
        /*0074*/ 	.word	0x00000000
.L_19:


//--------------------- .nv.compat                --------------------------
	.section	.nv.compat,"",@"SHT_CUDA_COMPAT_INFO"
	.align	4
        /*0000*/ 	.byte	0x02, 0x09, 0x00, 0x00, 0x02, 0x02, 0x01, 0x00, 0x02, 0x05, 0x05, 0x00, 0x03, 0x07, 0x01, 0x01
        /*0010*/ 	.byte	0x02, 0x03, 0x00, 0x00, 0x02, 0x06, 0x01, 0x00, 0x04, 0x0b, 0x08, 0x00, 0x01, 0x00, 0x00, 0x00
        /*0020*/ 	.byte	0x00, 0x00, 0x00, 0x00


//--------------------- .nv.info.row_softmax      --------------------------
	.section	.nv.info.row_softmax,"",@"SHT_CUDA_INFO"
	.sectionflags	@""
	.align	4


	//----- nvinfo : EIATTR_CUDA_API_VERSION
	.align		4
        /*0000*/ 	.byte	0x04, 0x37
        /*0002*/ 	.short	(.L_21 - .L_20)
.L_20:
        /*0004*/ 	.word	0x00000082


	//----- nvinfo : EIATTR_KPARAM_INFO
	.align		4
.L_21:
        /*0008*/ 	.byte	0x04, 0x17
        /*000a*/ 	.short	(.L_23 - .L_22)
.L_22:
        /*000c*/ 	.word	0x00000000
        /*0010*/ 	.short	0x0002
        /*0012*/ 	.short	0x000c
        /*0014*/ 	.byte	0x00, 0xf0, 0x11, 0x00


	//----- nvinfo : EIATTR_KPARAM_INFO
	.align		4
.L_23:
        /*0018*/ 	.byte	0x04, 0x17
        /*001a*/ 	.short	(.L_25 - .L_24)
.L_24:
        /*001c*/ 	.word	0x00000000
        /*0020*/ 	.short	0x0001
        /*0022*/ 	.short	0x0008
        /*0024*/ 	.byte	0x00, 0xf0, 0x11, 0x00


	//----- nvinfo : EIATTR_KPARAM_INFO
	.align		4
.L_25:
        /*0028*/ 	.byte	0x04, 0x17
        /*002a*/ 	.short	(.L_27 - .L_26)
.L_26:
        /*002c*/ 	.word	0x00000000
        /*0030*/ 	.short	0x0000
        /*0032*/ 	.short	0x0000
        /*0034*/ 	.byte	0x00, 0xf5, 0x21, 0x00


	//----- nvinfo : EIATTR_SPARSE_MMA_MASK
	.align		4
.L_27:
        /*0038*/ 	.byte	0x03, 0x50
        /*003a*/ 	.short	0x0000


	//----- nvinfo : EIATTR_MAXREG_COUNT
	.align		4
        /*003c*/ 	.byte	0x03, 0x1b
        /*003e*/ 	.short	0x00ff


	//----- nvinfo : EIATTR_MERCURY_ISA_VERSION
	.align		4
        /*0040*/ 	.byte	0x03, 0x5f
        /*0042*/ 	.short	0x0101


	//----- nvinfo : EIATTR_VRC_CTA_INIT_COUNT
	.align		4
        /*0044*/ 	.byte	0x02, 0x4a
	.zero		1
	.zero		1


	//----- nvinfo : EIATTR_EXIT_INSTR_OFFSETS
	.align		4
        /*0048*/ 	.byte	0x04, 0x1c
        /*004a*/ 	.short	(.L_29 - .L_28)


	//   ....[0]....
.L_28:
        /*004c*/ 	.word	0x00000070


	//   ....[1]....
        /*0050*/ 	.word	0x00001b10


	//   ....[2]....
        /*0054*/ 	.word	0x00001f40


	//   ....[3]....
        /*0058*/ 	.word	0x00002130


	//   ....[4]....
        /*005c*/ 	.word	0x00002260


	//   ....[5]....
        /*0060*/ 	.word	0x00002360


	//----- nvinfo : EIATTR_CRS_STACK_SIZE
	.align		4
.L_29:
        /*0064*/ 	.byte	0x04, 0x1e
        /*0066*/ 	.short	(.L_31 - .L_30)
.L_30:
        /*0068*/ 	.word	0x00000000


	//----- nvinfo : EIATTR_CBANK_PARAM_SIZE
	.align		4
.L_31:
        /*006c*/ 	.byte	0x03, 0x19
        /*006e*/ 	.short	0x0010


	//----- nvinfo : EIATTR_PARAM_CBANK
	.align		4
        /*0070*/ 	.byte	0x04, 0x0a
        /*0072*/ 	.short	(.L_33 - .L_32)
	.align		4
.L_32:
        /*0074*/ 	.word	index@(.nv.constant0.row_softmax)
        /*0078*/ 	.short	0x0380
        /*007a*/ 	.short	0x0010


	//----- nvinfo : EIATTR_SW_WAR
	.align		4
.L_33:
        /*007c*/ 	.byte	0x04, 0x36
        /*007e*/ 	.short	(.L_35 - .L_34)
.L_34:
        /*0080*/ 	.word	0x00000008
.L_35:


//--------------------- .nv.info.cosine_pairs     --------------------------
	.section	.nv.info.cosine_pairs,"",@"SHT_CUDA_INFO"
	.sectionflags	@""
	.align	4


	//----- nvinfo : EIATTR_CUDA_API_VERSION
	.align		4
        /*0000*/ 	.byte	0x04, 0x37
        /*0002*/ 	.short	(.L_37 - .L_36)
.L_36:
        /*0004*/ 	.word	0x00000082


	//----- nvinfo : EIATTR_KPARAM_INFO
	.align		4
.L_37:
        /*0008*/ 	.byte	0x04, 0x17
        /*000a*/ 	.short	(.L_39 - .L_38)
.L_38:
        /*000c*/ 	.word	0x00000000
        /*0010*/ 	.short	0x0004
        /*0012*/ 	.short	0x001c
        /*0014*/ 	.byte	0x00, 0xf0, 0x11, 0x00


	//----- nvinfo : EIATTR_KPARAM_INFO
	.align		4
.L_39:
        /*0018*/ 	.byte	0x04, 0x17
        /*001a*/ 	.short	(.L_41 - .L_40)
.L_40:
        /*001c*/ 	.word	0x00000000
        /*0020*/ 	.short	0x0003
        /*0022*/ 	.short	0x0018
        /*0024*/ 	.byte	0x00, 0xf0, 0x11, 0x00


	//----- nvinfo : EIATTR_KPARAM_INFO
	.align		4
.L_41:
        /*0028*/ 	.byte	0x04, 0x17
        /*002a*/ 	.short	(.L_43 - .L_42)
.L_42:
        /*002c*/ 	.word	0x00000000
        /*0030*/ 	.short	0x0002
        /*0032*/ 	.short	0x0010
        /*0034*/ 	.byte	0x00, 0xf5, 0x21, 0x00


	//----- nvinfo : EIATTR_KPARAM_INFO
	.align		4
.L_43:
        /*0038*/ 	.byte	0x04, 0x17
        /*003a*/ 	.short	(.L_45 - .L_44)
.L_44:
        /*003c*/ 	.word	0x00000000
        /*0040*/ 	.short	0x0001
        /*0042*/ 	.short	0x0008
        /*0044*/ 	.byte	0x00, 0xf5, 0x21, 0x00


	//----- nvinfo : EIATTR_KPARAM_INFO
	.align		4
.L_45:
        /*0048*/ 	.byte	0x04, 0x17
        /*004a*/ 	.short	(.L_47 - .L_46)
.L_46:
        /*004c*/ 	.word	0x00000000
        /*0050*/ 	.short	0x0000
        /*0052*/ 	.short	0x0000
        /*0054*/ 	.byte	0x00, 0xf5, 0x21, 0x00


	//----- nvinfo : EIATTR_SPARSE_MMA_MASK
	.align		4
.L_47:
        /*0058*/ 	.byte	0x03, 0x50
        /*005a*/ 	.short	0x0000


	//----- nvinfo : EIATTR_MAXREG_COUNT
	.align		4
        /*005c*/ 	.byte	0x03, 0x1b
        /*005e*/ 	.short	0x00ff


	//----- nvinfo : EIATTR_MERCURY_ISA_VERSION
	.align		4
        /*0060*/ 	.byte	0x03, 0x5f
        /*0062*/ 	.short	0x0101


	//----- nvinfo : EIATTR_VRC_CTA_INIT_COUNT
	.align		4
        /*0064*/ 	.byte	0x02, 0x4a
	.zero		1
	.zero		1


	//----- nvinfo : EIATTR_EXIT_INSTR_OFFSETS
	.align		4
        /*0068*/ 	.byte	0x04, 0x1c
        /*006a*/ 	.short	(.L_49 - .L_48)


	//   ....[0]....
.L_48:
        /*006c*/ 	.word	0x00000070


	//   ....[1]....
        /*0070*/ 	.word	0x00000b10


	//----- nvinfo : EIATTR_CBANK_PARAM_SIZE
	.align		4
.L_49:
        /*0074*/ 	.byte	0x03, 0x19
        /*0076*/ 	.short	0x0020


	//----- nvinfo : EIATTR_PARAM_CBANK
	.align		4
        /*0078*/ 	.byte	0x04, 0x0a
        /*007a*/ 	.short	(.L_51 - .L_50)
	.align		4
.L_50:
        /*007c*/ 	.word	index@(.nv.constant0.cosine_pairs)
        /*0080*/ 	.short	0x0380
        /*0082*/ 	.short	0x0020


	//----- nvinfo : EIATTR_SW_WAR
	.align		4
.L_51:
        /*0084*/ 	.byte	0x04, 0x36
        /*0086*/ 	.short	(.L_53 - .L_52)
.L_52:
        /*0088*/ 	.word	0x00000008
.L_53:


//--------------------- .nv.info.l2_normalize     --------------------------
	.section	.nv.info.l2_normalize,"",@"SHT_CUDA_INFO"
	.sectionflags	@""
	.align	4


	//----- nvinfo : EIATTR_CUDA_API_VERSION
	.align		4
        /*0000*/ 	.byte	0x04, 0x37
        /*0002*/ 	.short	(.L_55 - .L_54)
.L_54:
        /*0004*/ 	.word	0x00000082


	//----- nvinfo : EIATTR_KPARAM_INFO
	.align		4
.L_55:
        /*0008*/ 	.byte	0x04, 0x17
        /*000a*/ 	.short	(.L_57 - .L_56)
.L_56:
        /*000c*/ 	.word	0x00000000
        /*0010*/ 	.short	0x0002
        /*0012*/ 	.short	0x000c
        /*0014*/ 	.byte	0x00, 0xf0, 0x11, 0x00


	//----- nvinfo : EIATTR_KPARAM_INFO
	.align		4
.L_57:
        /*0018*/ 	.byte	0x04, 0x17
        /*001a*/ 	.short	(.L_59 - .L_58)
.L_58:
        /*001c*/ 	.word	0x00000000
        /*0020*/ 	.short	0x0001
        /*0022*/ 	.short	0x0008
        /*0024*/ 	.byte	0x00, 0xf0, 0x11, 0x00


	//----- nvinfo : EIATTR_KPARAM_INFO
	.align		4
.L_59:
        /*0028*/ 	.byte	0x04, 0x17
        /*002a*/ 	.short	(.L_61 - .L_60)
.L_60:
        /*002c*/ 	.word	0x00000000
        /*0030*/ 	.short	0x0000
        /*0032*/ 	.short	0x0000
        /*0034*/ 	.byte	0x00, 0xf5, 0x21, 0x00


	//----- nvinfo : EIATTR_SPARSE_MMA_MASK
	.align		4
.L_61:
        /*0038*/ 	.byte	0x03, 0x50
        /*003a*/ 	.short	0x0000


	//----- nvinfo : EIATTR_MAXREG_COUNT
	.align		4
        /*003c*/ 	.byte	0x03, 0x1b
        /*003e*/ 	.short	0x00ff


	//----- nvinfo : EIATTR_MERCURY_ISA_VERSION
	.align		4
        /*0040*/ 	.byte	0x03, 0x5f
        /*0042*/ 	.short	0x0101


	//----- nvinfo : EIATTR_VRC_CTA_INIT_COUNT
	.align		4
        /*0044*/ 	.byte	0x02, 0x4a
	.zero		1
	.zero		1


	//----- nvinfo : EIATTR_EXIT_INSTR_OFFSETS
	.align		4
        /*0048*/ 	.byte	0x04, 0x1c
        /*004a*/ 	.short	(.L_63 - .L_62)


	//   ....[0]....
.L_62:
        /*004c*/ 	.word	0x00000070


	//   ....[1]....
        /*0050*/ 	.word	0x00000790


	//   ....[2]....
        /*0054*/ 	.word	0x00000bb0


	//   ....[3]....
        /*0058*/ 	.word	0x00000da0


	//   ....[4]....
        /*005c*/ 	.word	0x00000ed0


	//   ....[5]....
        /*0060*/ 	.word	0x00000fc0


	//----- nvinfo : EIATTR_CBANK_PARAM_SIZE
	.align		4
.L_63:
        /*0064*/ 	.byte	0x03, 0x19
        /*0066*/ 	.short	0x0010


	//----- nvinfo : EIATTR_PARAM_CBANK
	.align		4
        /*0068*/ 	.byte	0x04, 0x0a
        /*006a*/ 	.short	(.L_65 - .L_64)
	.align		4
.L_64:
        /*006c*/ 	.word	index@(.nv.constant0.l2_normalize)
        /*0070*/ 	.short	0x0380
        /*0072*/ 	.short	0x0010


	//----- nvinfo : EIATTR_SW_WAR
	.align		4
.L_65:
        /*0074*/ 	.byte	0x04, 0x36
        /*0076*/ 	.short	(.L_67 - .L_66)
.L_66:
        /*0078*/ 	.word	0x00000008
.L_67:


//--------------------- .nv.callgraph             --------------------------
	.section	.nv.callgraph,"",@"SHT_CUDA_CALLGRAPH"
	.align	4
	.sectionentsize	8
	.align		4
        /*0000*/ 	.word	0x00000000
	.align		4
        /*0004*/ 	.word	0xffffffff
	.align		4
        /*0008*/ 	.word	0x00000000
	.align		4
        /*000c*/ 	.word	0xfffffffe
	.align		4
        /*0010*/ 	.word	0x00000000
	.align		4
        /*0014*/ 	.word	0xfffffffd
	.align		4
        /*0018*/ 	.word	0x00000000
	.align		4
        /*001c*/ 	.word	0xfffffffc


//--------------------- .text.row_softmax         --------------------------
	.section	.text.row_softmax,"ax",@progbits
	.align	128
        .global         row_softmax
        .type           row_softmax,@function
        .size           row_softmax,(.L_x_44 - row_softmax)
        .other          row_softmax,@"STO_CUDA_ENTRY STV_DEFAULT"
row_softmax:
.text.row_softmax:
[----:B------:R-:W-:Y:S01]  /*0000*/  LDC R1, c[0x0][0x37c] ;  /* 0x0000df00ff017b82 */ /* 0x000fe20000000800 */
[----:B------:R-:W0:Y:S07]  /*0010*/  S2R R3, SR_TID.X ;  /* 0x0000000000037919 */ /* 0x000e2e0000002100 */
[----:B------:R-:W0:Y:S01]  /*0020*/  S2UR UR4, SR_CTAID.X ;  /* 0x00000000000479c3 */ /* 0x000e220000002500 */
[----:B------:R-:W1:Y:S07]  /*0030*/  LDCU UR5, c[0x0][0x388] ;  /* 0x00007100ff0577ac */ /* 0x000e6e0008000800 */
[----:B------:R-:W0:Y:S02]  /*0040*/  LDC R2, c[0x0][0x360] ;  /* 0x0000d800ff027b82 */ /* 0x000e240000000800 */
[----:B0-----:R-:W-:-:S05]  /*0050*/  IMAD R2, R2, UR4, R3 ;  /* 0x0000000402027c24 */ /* 0x001fca000f8e0203 */
[----:B-1----:R-:W-:-:S13]  /*0060*/  ISETP.GE.AND P0, PT, R2, UR5, PT ;  /* 0x0000000502007c0c */ /* 0x002fda000bf06270 */
[----:B------:R-:W-:Y:S05]  /*0070*/  @P0 EXIT ;  /* 0x000000000000094d */ /* 0x000fea0003800000 */
[----:B------:R-:W0:Y:S01]  /*0080*/  LDCU UR4, c[0x0][0x38c] ;  /* 0x00007180ff0477ac */ /* 0x000e220008000800 */
[----:B------:R-:W-:Y:S01]  /*0090*/  HFMA2 R0, -RZ, RZ, -10824, -13904 ;  /* 0xf149f2caff007431 */ /* 0x000fe200000001ff */
[----:B------:R-:W1:Y:S01]  /*00a0*/  LDCU.64 UR6, c[0x0][0x380] ;  /* 0x00007000ff0677ac */ /* 0x000e620008000a00 */
[----:B------:R-:W2:Y:S01]  /*00b0*/  LDCU.64 UR8, c[0x0][0x358] ;  /* 0x00006b00ff0877ac */ /* 0x000ea20008000a00 */
[----:B0-----:R-:W-:Y:S01]  /*00c0*/  IMAD.WIDE R2, R2, UR4, RZ ;  /* 0x0000000402027c25 */ /* 0x001fe2000f8e02ff */
[----:B------:R-:W-:Y:S02]  /*00d0*/  UISETP.GE.AND UP0, UPT, UR4, 0x1, UPT ;  /* 0x000000010400788c */ /* 0x000fe4000bf06270 */
[C---:B------:R-:W-:Y:S02]  /*00e0*/  SHF.L.U32 R4, R2.reuse, 0x2, RZ ;  /* 0x0000000202047819 */ /* 0x040fe400000006ff */
[----:B------:R-:W-:Y:S02]  /*00f0*/  SHF.L.U64.HI R5, R2, 0x2, R3 ;  /* 0x0000000202057819 */ /* 0x000fe40000010203 */
[----:B-1----:R-:W-:-:S04]  /*0100*/  IADD3 R6, P0, PT, R4, UR6, RZ ;  /* 0x0000000604067c10 */ /* 0x002fc8000ff1e0ff */
[----:B------:R-:W-:Y:S01]  /*0110*/  IADD3.X R7, PT, PT, R5, UR7, RZ, P0, !PT ;  /* 0x0000000705077c10 */ /* 0x000fe200087fe4ff */
[----:B--2---:R-:W-:Y:S08]  /*0120*/  BRA.U !UP0, `(.L_x_0) ;  /* 0x0000000508647547 */ /* 0x004ff0000b800000 */
[----:B------:R-:W-:Y:S01]  /*0130*/  UISETP.GE.U32.AND UP1, UPT, UR4, 0x10, UPT ;  /* 0x000000100400788c */ /* 0x000fe2000bf26070 */
[----:B------:R-:W-:Y:S01]  /*0140*/  MOV R0, 0xf149f2ca ;  /* 0xf149f2ca00007802 */ /* 0x000fe20000000f00 */
[----:B------:R-:W-:Y:S01]  /*0150*/  ULOP3.LUT UR5, UR4, 0xf, URZ, 0xc0, !UPT ;  /* 0x0000000f04057892 */ /* 0x000fe2000f8ec0ff */
[----:B------:R-:W-:-:S03]  /*0160*/  MOV R9, RZ ;  /* 0x000000ff00097202 */ /* 0x000fc60000000f00 */
[----:B------:R-:W-:-:S03]  /*0170*/  UISETP.NE.AND UP0, UPT, UR5, URZ, UPT ;  /* 0x000000ff0500728c */ /* 0x000fc6000bf05270 */
[----:B------:R-:W-:Y:S08]  /*0180*/  BRA.U !UP1, `(.L_x_1) ;  /* 0x0000000109907547 */ /* 0x000ff0000b800000 */
[----:B------:R-:W-:Y:S01]  /*0190*/  ULOP3.LUT UR4, UR4, 0x7ffffff0, URZ, 0xc0, !UPT ;  /* 0x7ffffff004047892 */ /* 0x000fe2000f8ec0ff */
[----:B------:R-:W-:Y:S02]  /*01a0*/  IADD3 R14, P0, PT, R6, 0x20, RZ ;  /* 0x00000020060e7810 */ /* 0x000fe40007f1e0ff */
[----:B------:R-:W-:Y:S01]  /*01b0*/  MOV R0, 0xf149f2ca ;  /* 0xf149f2ca00007802 */ /* 0x000fe20000000f00 */
[----:B------:R-:W-:Y:S01]  /*01c0*/  UIADD3 UR6, UPT, UPT, -UR4, URZ, URZ ;  /* 0x000000ff04067290 */ /* 0x000fe2000fffe1ff */
[----:B------:R-:W-:Y:S02]  /*01d0*/  IADD3.X R3, PT, PT, RZ, R7, RZ, P0, !PT ;  /* 0x00000007ff037210 */ /* 0x000fe400007fe4ff */
[----:B------:R-:W-:-:S09]  /*01e0*/  MOV R9, UR4 ;  /* 0x0000000400097c02 */ /* 0x000fd20008000f00 */
.L_x_2:
[----:B------:R-:W-:-:S05]  /*01f0*/  MOV R2, R14 ;  /* 0x0000000e00027202 */ /* 0x000fca0000000f00 */
[----:B------:R-:W2:Y:S04]  /*0200*/  LDG.E R15, desc[UR8][R2.64+-0x20] ;  /* 0xffffe008020f7981 */ /* 0x000ea8000c1e1900 */
[----:B------:R-:W2:Y:S04]  /*0210*/  LDG.E R12, desc[UR8][R2.64+-0x1c] ;  /* 0xffffe408020c7981 */ /* 0x000ea8000c1e1900 */
[----:B------:R-:W3:Y:S04]  /*0220*/  LDG.E R17, desc[UR8][R2.64+-0x18] ;  /* 0xffffe80802117981 */ /* 0x000ee8000c1e1900 */
[----:B------:R-:W3:Y:S04]  /*0230*/  LDG.E R14, desc[UR8][R2.64+-0x14] ;  /* 0xffffec08020e7981 */ /* 0x000ee8000c1e1900 */
[----:B------:R-:W4:Y:S04]  /*0240*/  LDG.E R19, desc[UR8][R2.64+-0x10] ;  /* 0xfffff00802137981 */ /* 0x000f28000c1e1900 */
[----:B------:R-:W4:Y:S04]  /*0250*/  LDG.E R16, desc[UR8][R2.64+-0xc] ;  /* 0xfffff40802107981 */ /* 0x000f28000c1e1900 */
[----:B------:R-:W5:Y:S04]  /*0260*/  LDG.E R21, desc[UR8][R2.64+-0x8] ;  /* 0xfffff80802157981 */ /* 0x000f68000c1e1900 */
        /* <DEDUP_REMOVED lines=8> */
[----:B------:R0:W5:Y:S01]  /*02f0*/  LDG.E R8, desc[UR8][R2.64+0x1c] ;  /* 0x00001c0802087981 */ /* 0x000162000c1e1900 */
[----:B------:R-:W-:-:S04]  /*0300*/  UIADD3 UR6, UPT, UPT, UR6, 0x10, URZ ;  /* 0x0000001006067890 */ /* 0x000fc8000fffe0ff */
[----:B------:R-:W-:Y:S01]  /*0310*/  UISETP.NE.AND UP1, UPT, UR6, URZ, UPT ;  /* 0x000000ff0600728c */ /* 0x000fe2000bf25270 */
[----:B--2---:R-:W-:-:S04]  /*0320*/  FMNMX3 R12, R0, R15, R12, !PT ;  /* 0x0000000f000c7276 */ /* 0x004fc8000780000c */
[----:B---3--:R-:W-:Y:S02]  /*0330*/  FMNMX3 R12, R12, R17, R14, !PT ;  /* 0x000000110c0c7276 */ /* 0x008fe4000780000e */
[----:B------:R-:W-:-:S04]  /*0340*/  IADD3 R14, P0, PT, R2, 0x40, RZ ;  /* 0x00000040020e7810 */ /* 0x000fc80007f1e0ff */
[----:B0-----:R-:W-:Y:S02]  /*0350*/  IADD3.X R3, PT, PT, RZ, R3, RZ, P0, !PT ;  /* 0x00000003ff037210 */ /* 0x001fe400007fe4ff */
[----:B----4-:R-:W-:-:S04]  /*0360*/  FMNMX3 R12, R12, R19, R16, !PT ;  /* 0x000000130c0c7276 */ /* 0x010fc80007800010 */
[----:B-----5:R-:W-:-:S04]  /*0370*/  FMNMX3 R12, R12, R21, R18, !PT ;  /* 0x000000150c0c7276 */ /* 0x020fc80007800012 */
[----:B------:R-:W-:-:S04]  /*0380*/  FMNMX3 R12, R12, R23, R20, !PT ;  /* 0x000000170c0c7276 */ /* 0x000fc80007800014 */
[----:B------:R-:W-:-:S04]  /*0390*/  FMNMX3 R12, R12, R25, R22, !PT ;  /* 0x000000190c0c7276 */ /* 0x000fc80007800016 */
[----:B------:R-:W-:-:S04]  /*03a0*/  FMNMX3 R10, R12, R13, R10, !PT ;  /* 0x0000000d0c0a7276 */ /* 0x000fc8000780000a */
[----:B------:R-:W-:Y:S01]  /*03b0*/  FMNMX3 R0, R10, R11, R8, !PT ;  /* 0x0000000b0a007276 */ /* 0x000fe20007800008 */
[----:B------:R-:W-:Y:S06]  /*03c0*/  BRA.U UP1, `(.L_x_2) ;  /* 0xfffffffd01887547 */ /* 0x000fec000b83ffff */
.L_x_1:
[----:B------:R-:W-:Y:S05]  /*03d0*/  BRA.U !UP0, `(.L_x_0) ;  /* 0x0000000108b87547 */ /* 0x000fea000b800000 */
[----:B------:R-:W0:Y:S01]  /*03e0*/  LDCU UR4, c[0x0][0x38c] ;  /* 0x00007180ff0477ac */ /* 0x000e220008000800 */
[----:B------:R-:W-:Y:S02]  /*03f0*/  UISETP.GE.U32.AND UP0, UPT, UR5, 0x8, UPT ;  /* 0x000000080500788c */ /* 0x000fe4000bf06070 */
[----:B0-----:R-:W-:-:S04]  /*0400*/  ULOP3.LUT UR6, UR4, 0x7, URZ, 0xc0, !UPT ;  /* 0x0000000704067892 */ /* 0x001fc8000f8ec0ff */
[----:B------:R-:W-:-:S03]  /*0410*/  UISETP.NE.AND UP1, UPT, UR6, URZ, UPT ;  /* 0x000000ff0600728c */ /* 0x000fc6000bf25270 */
[----:B------:R-:W-:Y:S08]  /*0420*/  BRA.U !UP0, `(.L_x_3) ;  /* 0x0000000108387547 */ /* 0x000ff0000b800000 */
[----:B------:R-:W-:-:S05]  /*0430*/  IMAD.WIDE.U32 R2, R9, 0x4, R6 ;  /* 0x0000000409027825 */ /* 0x000fca00078e0006 */
[----:B------:R-:W2:Y:S04]  /*0440*/  LDG.E R11, desc[UR8][R2.64] ;  /* 0x00000008020b7981 */ /* 0x000ea8000c1e1900 */
[----:B------:R-:W2:Y:S04]  /*0450*/  LDG.E R8, desc[UR8][R2.64+0x4] ;  /* 0x0000040802087981 */ /* 0x000ea8000c1e1900 */
[----:B------:R-:W3:Y:S04]  /*0460*/  LDG.E R13, desc[UR8][R2.64+0x8] ;  /* 0x00000808020d7981 */ /* 0x000ee8000c1e1900 */
[----:B------:R-:W3:Y:S04]  /*0470*/  LDG.E R10, desc[UR8][R2.64+0xc] ;  /* 0x00000c08020a7981 */ /* 0x000ee8000c1e1900 */
[----:B------:R-:W4:Y:S04]  /*0480*/  LDG.E R15, desc[UR8][R2.64+0x10] ;  /* 0x00001008020f7981 */ /* 0x000f28000c1e1900 */
[----:B------:R-:W4:Y:S04]  /*0490*/  LDG.E R12, desc[UR8][R2.64+0x14] ;  /* 0x00001408020c7981 */ /* 0x000f28000c1e1900 */
[----:B------:R-:W5:Y:S04]  /*04a0*/  LDG.E R17, desc[UR8][R2.64+0x18] ;  /* 0x0000180802117981 */ /* 0x000f68000c1e1900 */
[----:B------:R-:W5:Y:S01]  /*04b0*/  LDG.E R14, desc[UR8][R2.64+0x1c] ;  /* 0x00001c08020e7981 */ /* 0x000f62000c1e1900 */
[----:B------:R-:W-:-:S02]  /*04c0*/  IADD3 R9, PT, PT, R9, 0x8, RZ ;  /* 0x0000000809097810 */ /* 0x000fc40007ffe0ff */
[----:B--2---:R-:W-:-:S04]  /*04d0*/  FMNMX3 R8, R0, R11, R8, !PT ;  /* 0x0000000b00087276 */ /* 0x004fc80007800008 */
[----:B---3--:R-:W-:-:S04]  /*04e0*/  FMNMX3 R8, R8, R13, R10, !PT ;  /* 0x0000000d08087276 */ /* 0x008fc8000780000a */
[----:B----4-:R-:W-:-:S04]  /*04f0*/  FMNMX3 R8, R8, R15, R12, !PT ;  /* 0x0000000f08087276 */ /* 0x010fc8000780000c */
[----:B-----5:R-:W-:-:S07]  /*0500*/  FMNMX3 R0, R8, R17, R14, !PT ;  /* 0x0000001108007276 */ /* 0x020fce000780000e */
.L_x_3:
[----:B------:R-:W-:Y:S05]  /*0510*/  BRA.U !UP1, `(.L_x_0) ;  /* 0x0000000109687547 */ /* 0x000fea000b800000 */
[----:B------:R-:W-:Y:S02]  /*0520*/  UISETP.GE.U32.AND UP0, UPT, UR6, 0x4, UPT ;  /* 0x000000040600788c */ /* 0x000fe4000bf06070 */
[----:B------:R-:W-:-:S04]  /*0530*/  ULOP3.LUT UR4, UR4, 0x3, URZ, 0xc0, !UPT ;  /* 0x0000000304047892 */ /* 0x000fc8000f8ec0ff */
[----:B------:R-:W-:-:S03]  /*0540*/  UISETP.NE.AND UP1, UPT, UR4, URZ, UPT ;  /* 0x000000ff0400728c */ /* 0x000fc6000bf25270 */
[----:B------:R-:W-:Y:S08]  /*0550*/  BRA.U !UP0, `(.L_x_4) ;  /* 0x0000000108207547 */ /* 0x000ff0000b800000 */
[----:B------:R-:W-:-:S05]  /*0560*/  IMAD.WIDE.U32 R2, R9, 0x4, R6 ;  /* 0x0000000409027825 */ /* 0x000fca00078e0006 */
[----:B------:R-:W2:Y:S04]  /*0570*/  LDG.E R11, desc[UR8][R2.64] ;  /* 0x00000008020b7981 */ /* 0x000ea8000c1e1900 */
[----:B------:R-:W2:Y:S04]  /*0580*/  LDG.E R8, desc[UR8][R2.64+0x4] ;  /* 0x0000040802087981 */ /* 0x000ea8000c1e1900 */
[----:B------:R-:W3:Y:S04]  /*0590*/  LDG.E R13, desc[UR8][R2.64+0x8] ;  /* 0x00000808020d7981 */ /* 0x000ee8000c1e1900 */
[----:B------:R-:W3:Y:S01]  /*05a0*/  LDG.E R10, desc[UR8][R2.64+0xc] ;  /* 0x00000c08020a7981 */ /* 0x000ee2000c1e1900 */
[----:B------:R-:W-:-:S02]  /*05b0*/  IADD3 R9, PT, PT, R9, 0x4, RZ ;  /* 0x0000000409097810 */ /* 0x000fc40007ffe0ff */
[----:B--2---:R-:W-:-:S04]  /*05c0*/  FMNMX3 R0, R0, R11, R8, !PT ;  /* 0x0000000b00007276 */ /* 0x004fc80007800008 */
[----:B---3--:R-:W-:-:S07]  /*05d0*/  FMNMX3 R0, R0, R13, R10, !PT ;  /* 0x0000000d00007276 */ /* 0x008fce000780000a */
.L_x_4:
[----:B------:R-:W-:Y:S05]  /*05e0*/  BRA.U !UP1, `(.L_x_0) ;  /* 0x0000000109347547 */ /* 0x000fea000b800000 */
[----:B------:R-:W0:Y:S01]  /*05f0*/  LDCU.64 UR6, c[0x0][0x380] ;  /* 0x00007000ff0677ac */ /* 0x000e220008000a00 */
[----:B------:R-:W-:Y:S01]  /*0600*/  IMAD.WIDE.U32 R2, R9, 0x4, R4 ;  /* 0x0000000409027825 */ /* 0x000fe200078e0004 */
[----:B------:R-:W-:Y:S02]  /*0610*/  UIADD3 UR4, UPT, UPT, -UR4, URZ, URZ ;  /* 0x000000ff04047290 */ /* 0x000fe4000fffe1ff */
[----:B0-----:R-:W-:-:S04]  /*0620*/  IADD3 R2, P0, PT, R2, UR6, RZ ;  /* 0x0000000602027c10 */ /* 0x001fc8000ff1e0ff */
[----:B------:R-:W-:-:S09]  /*0630*/  IADD3.X R9, PT, PT, R3, UR7, RZ, P0, !PT ;  /* 0x0000000703097c10 */ /* 0x000fd200087fe4ff */
.L_x_5:
[----:B------:R-:W-:-:S06]  /*0640*/  MOV R3, R9 ;  /* 0x0000000900037202 */ /* 0x000fcc0000000f00 */
[----:B------:R0:W2:Y:S01]  /*0650*/  LDG.E R3, desc[UR8][R2.64] ;  /* 0x0000000802037981 */ /* 0x0000a2000c1e1900 */
[----:B------:R-:W-:-:S04]  /*0660*/  UIADD3 UR4, UPT, UPT, UR4, 0x1, URZ ;  /* 0x0000000104047890 */ /* 0x000fc8000fffe0ff */
[----:B------:R-:W-:Y:S01]  /*0670*/  UISETP.NE.AND UP0, UPT, UR4, URZ, UPT ;  /* 0x000000ff0400728c */ /* 0x000fe2000bf05270 */
[----:B0-----:R-:W-:-:S04]  /*0680*/  IADD3 R2, P0, PT, R2, 0x4, RZ ;  /* 0x0000000402027810 */ /* 0x001fc80007f1e0ff */
[----:B------:R-:W-:Y:S02]  /*0690*/  IADD3.X R9, PT, PT, RZ, R9, RZ, P0, !PT ;  /* 0x00000009ff097210 */ /* 0x000fe400007fe4ff */
[----:B--2---:R-:W-:Y:S02]  /*06a0*/  FMNMX R0, R3, R0, !PT ;  /* 0x0000000003007209 */ /* 0x004fe40007800000 */
[----:B------:R-:W-:Y:S05]  /*06b0*/  BRA.U UP0, `(.L_x_5) ;  /* 0xfffffffd00e07547 */ /* 0x000fea000b83ffff */
.L_x_0:
[----:B------:R-:W0:Y:S01]  /*06c0*/  LDC R8, c[0x0][0x38c] ;  /* 0x0000e300ff087b82 */ /* 0x000e220000000800 */
[----:B------:R-:W-:Y:S02]  /*06d0*/  MOV R11, RZ ;  /* 0x000000ff000b7202 */ /* 0x000fe40000000f00 */
[----:B0-----:R-:W-:-:S13]  /*06e0*/  ISETP.GE.AND P3, PT, R8, 0x1, PT ;  /* 0x000000010800780c */ /* 0x001fda0003f66270 */
[----:B------:R-:W-:Y:S05]  /*06f0*/  @!P3 BRA `(.L_x_6) ;  /* 0x0000001000c8b947 */ /* 0x000fea0003800000 */
[C---:B------:R-:W-:Y:S01]  /*0700*/  ISETP.GE.U32.AND P1, PT, R8.reuse, 0x10, PT ;  /* 0x000000100800780c */ /* 0x040fe20003f26070 */
[----:B------:R-:W-:Y:S01]  /*0710*/  HFMA2 R11, -RZ, RZ, 0, 0 ;  /* 0x00000000ff0b7431 */ /* 0x000fe200000001ff */
[----:B------:R-:W-:Y:S02]  /*0720*/  LOP3.LUT R14, R8, 0xf, RZ, 0xc0, !PT ;  /* 0x0000000f080e7812 */ /* 0x000fe400078ec0ff */
[----:B------:R-:W-:Y:S02]  /*0730*/  MOV R9, RZ ;  /* 0x000000ff00097202 */ /* 0x000fe40000000f00 */
[----:B------:R-:W-:-:S07]  /*0740*/  ISETP.NE.AND P0, PT, R14, RZ, PT ;  /* 0x000000ff0e00720c */ /* 0x000fce0003f05270 */
[----:B------:R-:W-:Y:S06]  /*0750*/  @!P1 BRA `(.L_x_7) ;  /* 0x0000000800709947 */ /* 0x000fec0003800000 */
[----:B------:R-:W-:Y:S02]  /*0760*/  IADD3 R16, P1, PT, R6, 0x20, RZ ;  /* 0x0000002006107810 */ /* 0x000fe40007f3e0ff */
[----:B------:R-:W-:Y:S02]  /*0770*/  LOP3.LUT R9, R8, 0x7ffffff0, RZ, 0xc0, !PT ;  /* 0x7ffffff008097812 */ /* 0x000fe400078ec0ff */
[----:B------:R-:W-:Y:S02]  /*0780*/  MOV R11, RZ ;  /* 0x000000ff000b7202 */ /* 0x000fe40000000f00 */
[----:B------:R-:W-:Y:S02]  /*0790*/  IADD3.X R17, PT, PT, RZ, R7, RZ, P1, !PT ;  /* 0x00000007ff117210 */ /* 0x000fe40000ffe4ff */
[----:B------:R-:W-:-:S07]  /*07a0*/  IADD3 R10, PT, PT, -R9, RZ, RZ ;  /* 0x000000ff090a7210 */ /* 0x000fce0007ffe1ff */
.L_x_8:
[----:B------:R-:W-:Y:S02]  /*07b0*/  MOV R2, R16 ;  /* 0x0000001000027202 */ /* 0x000fe40000000f00 */
[----:B------:R-:W-:-:S05]  /*07c0*/  MOV R3, R17 ;  /* 0x0000001100037202 */ /* 0x000fca0000000f00 */
[----:B------:R-:W2:Y:S04]  /*07d0*/  LDG.E R13, desc[UR8][R2.64+-0x20] ;  /* 0xffffe008020d7981 */ /* 0x000ea8000c1e1900 */
[----:B------:R-:W3:Y:S04]  /*07e0*/  LDG.E R15, desc[UR8][R2.64+-0x1c] ;  /* 0xffffe408020f7981 */ /* 0x000ee8000c1e1900 */
        /* <DEDUP_REMOVED lines=8> */
[----:B------:R-:W5:Y:S01]  /*0870*/  LDG.E R27, desc[UR8][R2.64+0x4] ;  /* 0x00000408021b7981 */ /* 0x000f62000c1e1900 */
[----:B--2---:R-:W-:-:S04]  /*0880*/  FADD R13, R13, -R0 ;  /* 0x800000000d0d7221 */ /* 0x004fc80000000000 */
[----:B------:R-:W-:Y:S01]  /*0890*/  FMUL R13, R13, 1.4426950216293334961 ;  /* 0x3fb8aa3b0d0d7820 */ /* 0x000fe20000400000 */
[--C-:B---3--:R-:W-:Y:S01]  /*08a0*/  FADD R15, R15, -R0.reuse ;  /* 0x800000000f0f7221 */ /* 0x108fe20000000000 */
[----:B----4-:R-:W-:-:S03]  /*08b0*/  FADD R19, R19, -R0 ;  /* 0x8000000013137221 */ /* 0x010fc60000000000 */
[----:B------:R-:W-:Y:S01]  /*08c0*/  FMUL R15, R15, 1.4426950216293334961 ;  /* 0x3fb8aa3b0f0f7820 */ /* 0x000fe20000400000 */
[----:B------:R-:W-:Y:S01]  /*08d0*/  FSETP.GEU.AND P1, PT, R13, -126, PT ;  /* 0xc2fc00000d00780b */ /* 0x000fe20003f2e000 */
[----:B------:R-:W-:-:S03]  /*08e0*/  FMUL R22, R19, 1.4426950216293334961 ;  /* 0x3fb8aa3b13167820 */ /* 0x000fc60000400000 */
[----:B------:R-:W-:Y:S01]  /*08f0*/  FSETP.GEU.AND P2, PT, R15, -126, PT ;  /* 0xc2fc00000f00780b */ /* 0x000fe20003f4e000 */
[----:B-----5:R-:W-:Y:S01]  /*0900*/  FADD R21, R21, -R0 ;  /* 0x8000000015157221 */ /* 0x020fe20000000000 */
[----:B------:R-:W2:Y:S01]  /*0910*/  LDG.E R19, desc[UR8][R2.64+0xc] ;  /* 0x00000c0802137981 */ /* 0x000ea2000c1e1900 */
[----:B------:R-:W-:Y:S02]  /*0920*/  FSETP.GEU.AND P4, PT, R22, -126, PT ;  /* 0xc2fc00001600780b */ /* 0x000fe40003f8e000 */
[----:B------:R-:W-:Y:S02]  /*0930*/  FMUL R26, R21, 1.4426950216293334961 ;  /* 0x3fb8aa3b151a7820 */ /* 0x000fe40000400000 */
[----:B------:R-:W3:Y:S02]  /*0940*/  LDG.E R21, desc[UR8][R2.64+0x10] ;  /* 0x0000100802157981 */ /* 0x000ee4000c1e1900 */
[----:B------:R-:W-:Y:S01]  /*0950*/  @!P1 FMUL R13, R13, 0.5 ;  /* 0x3f0000000d0d9820 */ /* 0x000fe20000400000 */
[----:B------:R-:W-:-:S03]  /*0960*/  FSETP.GEU.AND P5, PT, R26, -126, PT ;  /* 0xc2fc00001a00780b */ /* 0x000fc60003fae000 */
[----:B------:R0:W1:Y:S01]  /*0970*/  MUFU.EX2 R12, R13 ;  /* 0x0000000d000c7308 */ /* 0x0000620000000800 */
[----:B------:R-:W-:Y:S02]  /*0980*/  @!P2 FMUL R15, R15, 0.5 ;  /* 0x3f0000000f0fa820 */ /* 0x000fe40000400000 */
[----:B------:R-:W-:-:S05]  /*0990*/  @!P4 FMUL R22, R22, 0.5 ;  /* 0x3f0000001616c820 */ /* 0x000fca0000400000 */
[----:B------:R-:W4:Y:S01]  /*09a0*/  MUFU.EX2 R20, R15 ;  /* 0x0000000f00147308 */ /* 0x000f220000000800 */
[----:B0-----:R-:W5:Y:S01]  /*09b0*/  LDG.E R13, desc[UR8][R2.64+0x18] ;  /* 0x00001808020d7981 */ /* 0x001f62000c1e1900 */
[----:B------:R-:W-:-:S06]  /*09c0*/  @!P5 FMUL R26, R26, 0.5 ;  /* 0x3f0000001a1ad820 */ /* 0x000fcc0000400000 */
[----:B------:R-:W0:Y:S01]  /*09d0*/  MUFU.EX2 R24, R22 ;  /* 0x0000001600187308 */ /* 0x000e220000000800 */
[----:B-1----:R-:W-:-:S04]  /*09e0*/  @!P1 FMUL R12, R12, R12 ;  /* 0x0000000c0c0c9220 */ /* 0x002fc80000400000 */
[----:B------:R-:W-:-:S03]  /*09f0*/  FADD R11, R12, R11 ;  /* 0x0000000b0c0b7221 */ /* 0x000fc60000000000 */
[----:B------:R-:W1:Y:S01]  /*0a00*/  MUFU.EX2 R28, R26 ;  /* 0x0000001a001c7308 */ /* 0x000e620000000800 */
[----:B----4-:R-:W-:-:S04]  /*0a10*/  @!P2 FMUL R20, R20, R20 ;  /* 0x000000141414a220 */ /* 0x010fc80000400000 */
[----:B------:R-:W-:Y:S01]  /*0a20*/  FADD R11, R11, R20 ;  /* 0x000000140b0b7221 */ /* 0x000fe20000000000 */
[----:B0-----:R-:W-:-:S04]  /*0a30*/  @!P4 FMUL R24, R24, R24 ;  /* 0x000000181818c220 */ /* 0x001fc80000400000 */
[----:B------:R-:W-:Y:S02]  /*0a40*/  FADD R15, R11, R24 ;  /* 0x000000180b0f7221 */ /* 0x000fe40000000000 */
[----:B------:R-:W4:Y:S01]  /*0a50*/  LDG.E R11, desc[UR8][R2.64+0x14] ;  /* 0x00001408020b7981 */ /* 0x000f22000c1e1900 */
[----:B-1----:R-:W-:-:S03]  /*0a60*/  @!P5 FMUL R28, R28, R28 ;  /* 0x0000001c1c1cd220 */ /* 0x002fc60000400000 */
[----:B------:R0:W-:Y:S02]  /*0a70*/  STG.E desc[UR8][R2.64+-0x20], R12 ;  /* 0xffffe00c02007986 */ /* 0x0001e4000c101908 */
[----:B0-----:R-:W-:Y:S02]  /*0a80*/  FADD R12, R15, R28 ;  /* 0x0000001c0f0c7221 */ /* 0x001fe40000000000 */
[----:B------:R-:W4:Y:S01]  /*0a90*/  LDG.E R15, desc[UR8][R2.64+0x1c] ;  /* 0x00001c08020f7981 */ /* 0x000f22000c1e1900 */
[--C-:B------:R-:W-:Y:S01]  /*0aa0*/  FADD R17, R17, -R0.reuse ;  /* 0x8000000011117221 */ /* 0x100fe20000000000 */
[----:B------:R-:W-:Y:S02]  /*0ab0*/  FADD R16, R16, -R0 ;  /* 0x8000000010107221 */ /* 0x000fe40000000000 */
[----:B------:R0:W-:Y:S01]  /*0ac0*/  STG.E desc[UR8][R2.64+-0x1c], R20 ;  /* 0xffffe41402007986 */ /* 0x0001e2000c101908 */
[----:B------:R-:W-:-:S05]  /*0ad0*/  FMUL R17, R17, 1.4426950216293334961 ;  /* 0x3fb8aa3b11117820 */ /* 0x000fca0000400000 */
[----:B------:R-:W-:Y:S01]  /*0ae0*/  FSETP.GEU.AND P4, PT, R17, -126, PT ;  /* 0xc2fc00001100780b */ /* 0x000fe20003f8e000 */
[----:B0-----:R-:W-:-:S05]  /*0af0*/  FMUL R20, R16, 1.4426950216293334961 ;  /* 0x3fb8aa3b10147820 */ /* 0x001fca0000400000 */
[----:B------:R-:W-:-:S07]  /*0b00*/  FSETP.GEU.AND P2, PT, R20, -126, PT ;  /* 0xc2fc00001400780b */ /* 0x000fce0003f4e000 */
[----:B------:R-:W-:Y:S01]  /*0b10*/  @!P4 FMUL R17, R17, 0.5 ;  /* 0x3f0000001111c820 */ /* 0x000fe20000400000 */
[----:B------:R-:W-:-:S05]  /*0b20*/  FADD R22, R23, -R0 ;  /* 0x8000000017167221 */ /* 0x000fca0000000000 */
[----:B------:R-:W-:Y:S01]  /*0b30*/  @!P2 FMUL R20, R20, 0.5 ;  /* 0x3f0000001414a820 */ /* 0x000fe20000400000 */
[----:B------:R-:W-:Y:S01]  /*0b40*/  MUFU.EX2 R17, R17 ;  /* 0x0000001100117308 */ /* 0x000fe20000000800 */
[----:B------:R-:W-:-:S07]  /*0b50*/  FADD R18, R18, -R0 ;  /* 0x8000000012127221 */ /* 0x000fce0000000000 */
[----:B------:R0:W1:Y:S01]  /*0b60*/  MUFU.EX2 R23, R20 ;  /* 0x0000001400177308 */ /* 0x0000620000000800 */
[--C-:B------:R-:W-:Y:S01]  /*0b70*/  FADD R29, R29, -R0.reuse ;  /* 0x800000001d1d7221 */ /* 0x100fe20000000000 */
[----:B------:R-:W-:Y:S01]  /*0b80*/  FADD R26, R25, -R0 ;  /* 0x80000000191a7221 */ /* 0x000fe20000000000 */
[----:B------:R1:W-:Y:S01]  /*0b90*/  STG.E desc[UR8][R2.64+-0x18], R24 ;  /* 0xffffe81802007986 */ /* 0x0003e2000c101908 */
[----:B------:R-:W-:Y:S01]  /*0ba0*/  FMUL R16, R18, 1.4426950216293334961 ;  /* 0x3fb8aa3b12107820 */ /* 0x000fe20000400000 */
[----:B------:R-:W-:Y:S01]  /*0bb0*/  FMUL R18, R29, 1.4426950216293334961 ;  /* 0x3fb8aa3b1d127820 */ /* 0x000fe20000400000 */
[----:B------:R-:W-:Y:S01]  /*0bc0*/  FMUL R22, R22, 1.4426950216293334961 ;  /* 0x3fb8aa3b16167820 */ /* 0x000fe20000400000 */
[----:B0-----:R-:W-:-:S03]  /*0bd0*/  FMUL R20, R26, 1.4426950216293334961 ;  /* 0x3fb8aa3b1a147820 */ /* 0x001fc60000400000 */
[----:B------:R-:W-:Y:S01]  /*0be0*/  FSETP.GEU.AND P6, PT, R18, -126, PT ;  /* 0xc2fc00001200780b */ /* 0x000fe20003fce000 */
[----:B-1----:R-:W-:Y:S01]  /*0bf0*/  FADD R24, R27, -R0 ;  /* 0x800000001b187221 */ /* 0x002fe20000000000 */
[----:B------:R-:W-:Y:S01]  /*0c00*/  FSETP.GEU.AND P1, PT, R16, -126, PT ;  /* 0xc2fc00001000780b */ /* 0x000fe20003f2e000 */
[----:B------:R-:W-:Y:S02]  /*0c10*/  @!P2 FMUL R23, R23, R23 ;  /* 0x000000171717a220 */ /* 0x000fe40000400000 */
[----:B------:R-:W-:Y:S01]  /*0c20*/  FMUL R24, R24, 1.4426950216293334961 ;  /* 0x3fb8aa3b18187820 */ /* 0x000fe20000400000 */
[----:B------:R-:W-:Y:S01]  /*0c30*/  FSETP.GEU.AND P2, PT, R20, -126, PT ;  /* 0xc2fc00001400780b */ /* 0x000fe20003f4e000 */
[----:B------:R-:W-:Y:S01]  /*0c40*/  @!P4 FMUL R17, R17, R17 ;  /* 0x000000111111c220 */ /* 0x000fe20000400000 */
[----:B------:R-:W-:Y:S02]  /*0c50*/  FSETP.GEU.AND P5, PT, R22, -126, PT ;  /* 0xc2fc00001600780b */ /* 0x000fe40003fae000 */
[----:B------:R-:W-:-:S03]  /*0c60*/  FSETP.GEU.AND P4, PT, R24, -126, PT ;  /* 0xc2fc00001800780b */ /* 0x000fc60003f8e000 */
[----:B------:R-:W-:Y:S02]  /*0c70*/  @!P6 FMUL R18, R18, 0.5 ;  /* 0x3f0000001212e820 */ /* 0x000fe40000400000 */
[----:B------:R-:W-:Y:S02]  /*0c80*/  @!P1 FMUL R16, R16, 0.5 ;  /* 0x3f00000010109820 */ /* 0x000fe40000400000 */
[----:B------:R-:W0:Y:S02]  /*0c90*/  MUFU.EX2 R25, R18 ;  /* 0x0000001200197308 */ /* 0x000e240000000800 */
[----:B------:R-:W-:Y:S02]  /*0ca0*/  @!P2 FMUL R20, R20, 0.5 ;  /* 0x3f0000001414a820 */ /* 0x000fe40000400000 */
[----:B------:R-:W-:Y:S02]  /*0cb0*/  @!P5 FMUL R22, R22, 0.5 ;  /* 0x3f0000001616d820 */ /* 0x000fe40000400000 */
[----:B------:R-:W-:-:S02]  /*0cc0*/  @!P4 FMUL R24, R24, 0.5 ;  /* 0x3f0000001818c820 */ /* 0x000fc40000400000 */
[----:B------:R-:W1:Y:S01]  /*0cd0*/  MUFU.EX2 R27, R16 ;  /* 0x00000010001b7308 */ /* 0x000e620000000800 */
[----:B0-----:R-:W-:Y:S01]  /*0ce0*/  @!P6 FMUL R25, R25, R25 ;  /* 0x000000191919e220 */ /* 0x001fe20000400000 */
[----:B-1----:R-:W-:Y:S01]  /*0cf0*/  @!P1 FMUL R27, R27, R27 ;  /* 0x0000001b1b1b9220 */ /* 0x002fe20000400000 */
[----:B------:R-:W-:Y:S01]  /*0d00*/  STG.E desc[UR8][R2.64+-0x14], R28 ;  /* 0xffffec1c02007986 */ /* 0x000fe2000c101908 */
[----:B------:R-:W-:-:S03]  /*0d10*/  IADD3 R10, PT, PT, R10, 0x10, RZ ;  /* 0x000000100a0a7810 */ /* 0x000fc60007ffe0ff */
[----:B------:R-:W-:Y:S04]  /*0d20*/  STG.E desc[UR8][R2.64+-0xc], R23 ;  /* 0xfffff41702007986 */ /* 0x000fe8000c101908 */
[----:B------:R-:W-:Y:S04]  /*0d30*/  STG.E desc[UR8][R2.64+-0x8], R27 ;  /* 0xfffff81b02007986 */ /* 0x000fe8000c101908 */
[----:B------:R-:W-:Y:S04]  /*0d40*/  STG.E desc[UR8][R2.64+-0x4], R25 ;  /* 0xfffffc1902007986 */ /* 0x000fe8000c101908 */
[----:B------:R-:W-:Y:S01]  /*0d50*/  STG.E desc[UR8][R2.64+-0x10], R17 ;  /* 0xfffff01102007986 */ /* 0x000fe2000c101908 */
[----:B--2---:R-:W-:-:S02]  /*0d60*/  FADD R26, R19, -R0 ;  /* 0x80000000131a7221 */ /* 0x004fc40000000000 */
[----:B------:R0:W1:Y:S01]  /*0d70*/  MUFU.EX2 R19, R22 ;  /* 0x0000001600137308 */ /* 0x0000620000000800 */
[----:B---3--:R-:W-:-:S07]  /*0d80*/  FADD R29, R21, -R0 ;  /* 0x80000000151d7221 */ /* 0x008fce0000000000 */
[----:B------:R-:W2:Y:S01]  /*0d90*/  MUFU.EX2 R21, R24 ;  /* 0x0000001800157308 */ /* 0x000ea20000000800 */
[----:B------:R-:W-:Y:S01]  /*0da0*/  FMUL R16, R26, 1.4426950216293334961 ;  /* 0x3fb8aa3b1a107820 */ /* 0x000fe20000400000 */
[----:B------:R-:W-:Y:S01]  /*0db0*/  FMUL R29, R29, 1.4426950216293334961 ;  /* 0x3fb8aa3b1d1d7820 */ /* 0x000fe20000400000 */
[----:B-----5:R-:W-:-:S03]  /*0dc0*/  FADD R13, R13, -R0 ;  /* 0x800000000d0d7221 */ /* 0x020fc60000000000 */
[----:B------:R-:W-:Y:S01]  /*0dd0*/  FSETP.GEU.AND P1, PT, R16, -126, PT ;  /* 0xc2fc00001000780b */ /* 0x000fe20003f2e000 */
[----:B0-----:R-:W-:Y:S01]  /*0de0*/  FMUL R22, R13, 1.4426950216293334961 ;  /* 0x3fb8aa3b0d167820 */ /* 0x001fe20000400000 */
[----:B------:R-:W-:Y:S01]  /*0df0*/  FSETP.GEU.AND P6, PT, R29, -126, PT ;  /* 0xc2fc00001d00780b */ /* 0x000fe20003fce000 */
[----:B-1----:R-:W-:Y:S01]  /*0e00*/  @!P5 FMUL R19, R19, R19 ;  /* 0x000000131313d220 */ /* 0x002fe20000400000 */
[----:B--2---:R-:W-:Y:S02]  /*0e10*/  @!P4 FMUL R21, R21, R21 ;  /* 0x000000151515c220 */ /* 0x004fe40000400000 */
[----:B------:R-:W-:Y:S01]  /*0e20*/  FSETP.GEU.AND P4, PT, R22, -126, PT ;  /* 0xc2fc00001600780b */ /* 0x000fe20003f8e000 */
[--C-:B----4-:R-:W-:Y:S02]  /*0e30*/  FADD R18, R11, -R0.reuse ;  /* 0x800000000b127221 */ /* 0x110fe40000000000 */
[----:B------:R-:W0:Y:S02]  /*0e40*/  MUFU.EX2 R11, R20 ;  /* 0x00000014000b7308 */ /* 0x000e240000000800 */
[----:B------:R-:W-:Y:S01]  /*0e50*/  FMUL R26, R18, 1.4426950216293334961 ;  /* 0x3fb8aa3b121a7820 */ /* 0x000fe20000400000 */
[----:B------:R-:W-:-:S04]  /*0e60*/  FADD R15, R15, -R0 ;  /* 0x800000000f0f7221 */ /* 0x000fc80000000000 */
[----:B------:R-:W-:Y:S01]  /*0e70*/  FMUL R18, R15, 1.4426950216293334961 ;  /* 0x3fb8aa3b0f127820 */ /* 0x000fe20000400000 */
[----:B0-----:R-:W-:Y:S01]  /*0e80*/  @!P2 FMUL R11, R11, R11 ;  /* 0x0000000b0b0ba220 */ /* 0x001fe20000400000 */
[----:B------:R-:W-:-:S03]  /*0e90*/  FSETP.GEU.AND P5, PT, R26, -126, PT ;  /* 0xc2fc00001a00780b */ /* 0x000fc60003fae000 */
[----:B------:R-:W-:Y:S01]  /*0ea0*/  FSETP.GEU.AND P2, PT, R18, -126, PT ;  /* 0xc2fc00001200780b */ /* 0x000fe20003f4e000 */
[----:B------:R-:W-:Y:S01]  /*0eb0*/  @!P1 FMUL R16, R16, 0.5 ;  /* 0x3f00000010109820 */ /* 0x000fe20000400000 */
[----:B------:R-:W-:Y:S01]  /*0ec0*/  @!P6 FMUL R29, R29, 0.5 ;  /* 0x3f0000001d1de820 */ /* 0x000fe20000400000 */
[----:B------:R-:W-:Y:S02]  /*0ed0*/  @!P4 FMUL R22, R22, 0.5 ;  /* 0x3f0000001616c820 */ /* 0x000fe40000400000 */
[----:B------:R0:W1:Y:S05]  /*0ee0*/  MUFU.EX2 R13, R16 ;  /* 0x00000010000d7308 */ /* 0x00006a0000000800 */
[----:B------:R-:W-:-:S03]  /*0ef0*/  @!P5 FMUL R26, R26, 0.5 ;  /* 0x3f0000001a1ad820 */ /* 0x000fc60000400000 */
[----:B------:R-:W-:Y:S01]  /*0f00*/  @!P2 FMUL R18, R18, 0.5 ;  /* 0x3f0000001212a820 */ /* 0x000fe20000400000 */
[----:B0-----:R-:W-:Y:S01]  /*0f10*/  FADD R16, R12, R17 ;  /* 0x000000110c107221 */ /* 0x001fe20000000000 */
[----:B------:R-:W0:Y:S03]  /*0f20*/  MUFU.EX2 R29, R29 ;  /* 0x0000001d001d7308 */ /* 0x000e260000000800 */
[----:B------:R-:W-:-:S05]  /*0f30*/  FADD R16, R16, R23 ;  /* 0x0000001710107221 */ /* 0x000fca0000000000 */
[----:B------:R-:W2:Y:S01]  /*0f40*/  MUFU.EX2 R15, R26 ;  /* 0x0000001a000f7308 */ /* 0x000ea20000000800 */
[----:B------:R-:W-:-:S07]  /*0f50*/  FADD R16, R16, R27 ;  /* 0x0000001b10107221 */ /* 0x000fce0000000000 */
[----:B------:R-:W3:Y:S08]  /*0f60*/  MUFU.EX2 R12, R22 ;  /* 0x00000016000c7308 */ /* 0x000ef00000000800 */
[----:B------:R-:W4:Y:S01]  /*0f70*/  MUFU.EX2 R18, R18 ;  /* 0x0000001200127308 */ /* 0x000f220000000800 */
[----:B------:R-:W-:Y:S01]  /*0f80*/  FADD R16, R16, R25 ;  /* 0x0000001910107221 */ /* 0x000fe20000000000 */
[----:B-1----:R-:W-:-:S03]  /*0f90*/  @!P1 FMUL R13, R13, R13 ;  /* 0x0000000d0d0d9220 */ /* 0x002fc60000400000 */
[----:B------:R-:W-:Y:S01]  /*0fa0*/  FADD R16, R16, R19 ;  /* 0x0000001310107221 */ /* 0x000fe20000000000 */
[----:B0-----:R-:W-:Y:S01]  /*0fb0*/  @!P6 FMUL R29, R29, R29 ;  /* 0x0000001d1d1de220 */ /* 0x001fe20000400000 */
[----:B--2---:R-:W-:Y:S01]  /*0fc0*/  @!P5 FMUL R15, R15, R15 ;  /* 0x0000000f0f0fd220 */ /* 0x004fe20000400000 */
[----:B---3--:R-:W-:Y:S01]  /*0fd0*/  @!P4 FMUL R12, R12, R12 ;  /* 0x0000000c0c0cc220 */ /* 0x008fe20000400000 */
[----:B------:R-:W-:Y:S01]  /*0fe0*/  FADD R16, R16, R21 ;  /* 0x0000001510107221 */ /* 0x000fe20000000000 */
[----:B------:R-:W-:Y:S01]  /*0ff0*/  STG.E desc[UR8][R2.64], R19 ;  /* 0x0000001302007986 */ /* 0x000fe2000c101908 */
[----:B----4-:R-:W-:-:S03]  /*1000*/  @!P2 FMUL R18, R18, R18 ;  /* 0x000000121212a220 */ /* 0x010fc60000400000 */
[----:B------:R-:W-:Y:S01]  /*1010*/  STG.E desc[UR8][R2.64+0x4], R21 ;  /* 0x0000041502007986 */ /* 0x000fe2000c101908 */
[----:B------:R-:W-:-:S03]  /*1020*/  FADD R16, R16, R11 ;  /* 0x0000000b10107221 */ /* 0x000fc60000000000 */
[----:B------:R-:W-:Y:S04]  /*1030*/  STG.E desc[UR8][R2.64+0xc], R13 ;  /* 0x00000c0d02007986 */ /* 0x000fe8000c101908 */
[----:B------:R-:W-:Y:S04]  /*1040*/  STG.E desc[UR8][R2.64+0x10], R29 ;  /* 0x0000101d02007986 */ /* 0x000fe8000c101908 */
[----:B------:R-:W-:Y:S04]  /*1050*/  STG.E desc[UR8][R2.64+0x14], R15 ;  /* 0x0000140f02007986 */ /* 0x000fe8000c101908 */
[----:B------:R-:W-:Y:S04]  /*1060*/  STG.E desc[UR8][R2.64+0x18], R12 ;  /* 0x0000180c02007986 */ /* 0x000fe8000c101908 */
[----:B------:R-:W-:Y:S01]  /*1070*/  STG.E desc[UR8][R2.64+0x1c], R18 ;  /* 0x00001c1202007986 */ /* 0x000fe2000c101908 */
[----:B------:R-:W-:Y:S01]  /*1080*/  FADD R16, R16, R13 ;  /* 0x0000000d10107221 */ /* 0x000fe20000000000 */
[----:B------:R-:W-:-:S03]  /*1090*/  ISETP.NE.AND P1, PT, R10, RZ, PT ;  /* 0x000000ff0a00720c */ /* 0x000fc60003f25270 */
[----:B------:R-:W-:Y:S01]  /*10a0*/  FADD R16, R16, R29 ;  /* 0x0000001d10107221 */ /* 0x000fe20000000000 */
[----:B------:R0:W-:Y:S03]  /*10b0*/  STG.E desc[UR8][R2.64+0x8], R11 ;  /* 0x0000080b02007986 */ /* 0x0001e6000c101908 */
[----:B0-----:R-:W-:Y:S01]  /*10c0*/  FADD R11, R16, R15 ;  /* 0x0000000f100b7221 */ /* 0x001fe20000000000 */
[----:B------:R-:W-:-:S03]  /*10d0*/  IADD3 R16, P2, PT, R2, 0x40, RZ ;  /* 0x0000004002107810 */ /* 0x000fc60007f5e0ff */
[----:B------:R-:W-:Y:S01]  /*10e0*/  FADD R11, R11, R12 ;  /* 0x0000000c0b0b7221 */ /* 0x000fe20000000000 */
[----:B------:R-:W-:-:S03]  /*10f0*/  IADD3.X R17, PT, PT, RZ, R3, RZ, P2, !PT ;  /* 0x00000003ff117210 */ /* 0x000fc600017fe4ff */
[----:B------:R-:W-:Y:S01]  /*1100*/  FADD R11, R11, R18 ;  /* 0x000000120b0b7221 */ /* 0x000fe20000000000 */
[----:B------:R-:W-:Y:S06]  /*1110*/  @P1 BRA `(.L_x_8) ;  /* 0xfffffff400a41947 */ /* 0x000fec000383ffff */
.L_x_7:
[----:B------:R-:W-:Y:S05]  /*1120*/  @!P0 BRA `(.L_x_6) ;  /* 0x00000008003c8947 */ /* 0x000fea0003800000 */
[----:B------:R-:W-:Y:S02]  /*1130*/  ISETP.GE.U32.AND P1, PT, R14, 0x8, PT ;  /* 0x000000080e00780c */ /* 0x000fe40003f26070 */
[----:B------:R-:W-:-:S04]  /*1140*/  LOP3.LUT R16, R8, 0x7, RZ, 0xc0, !PT ;  /* 0x0000000708107812 */ /* 0x000fc800078ec0ff */
[----:B------:R-:W-:-:S07]  /*1150*/  ISETP.NE.AND P0, PT, R16, RZ, PT ;  /* 0x000000ff1000720c */ /* 0x000fce0003f05270 */
[----:B------:R-:W-:Y:S06]  /*1160*/  @!P1 BRA `(.L_x_9) ;  /* 0x0000000400289947 */ /* 0x000fec0003800000 */
[----:B------:R-:W-:-:S05]  /*1170*/  IMAD.WIDE.U32 R2, R9, 0x4, R6 ;  /* 0x0000000409027825 */ /* 0x000fca00078e0006 */
[----:B------:R-:W2:Y:S04]  /*1180*/  LDG.E R19, desc[UR8][R2.64] ;  /* 0x0000000802137981 */ /* 0x000ea8000c1e1900 */
[----:B------:R-:W3:Y:S04]  /*1190*/  LDG.E R21, desc[UR8][R2.64+0x4] ;  /* 0x0000040802157981 */ /* 0x000ee8000c1e1900 */
[----:B------:R-:W4:Y:S04]  /*11a0*/  LDG.E R23, desc[UR8][R2.64+0x8] ;  /* 0x0000080802177981 */ /* 0x000f28000c1e1900 */
[----:B------:R-:W5:Y:S04]  /*11b0*/  LDG.E R17, desc[UR8][R2.64+0x14] ;  /* 0x0000140802117981 */ /* 0x000f68000c1e1900 */
[----:B------:R-:W5:Y:S04]  /*11c0*/  LDG.E R25, desc[UR8][R2.64+0xc] ;  /* 0x00000c0802197981 */ /* 0x000f68000c1e1900 */
[----:B------:R-:W5:Y:S04]  /*11d0*/  LDG.E R27, desc[UR8][R2.64+0x10] ;  /* 0x00001008021b7981 */ /* 0x000f68000c1e1900 */
[----:B------:R-:W5:Y:S04]  /*11e0*/  LDG.E R13, desc[UR8][R2.64+0x18] ;  /* 0x00001808020d7981 */ /* 0x000f68000c1e1900 */
[----:B------:R-:W5:Y:S01]  /*11f0*/  LDG.E R15, desc[UR8][R2.64+0x1c] ;  /* 0x00001c08020f7981 */ /* 0x000f62000c1e1900 */
[----:B------:R-:W-:Y:S01]  /*1200*/  IADD3 R9, PT, PT, R9, 0x8, RZ ;  /* 0x0000000809097810 */ /* 0x000fe20007ffe0ff */
[--C-:B--2---:R-:W-:Y:S01]  /*1210*/  FADD R19, R19, -R0.reuse ;  /* 0x8000000013137221 */ /* 0x104fe20000000000 */
[----:B---3--:R-:W-:-:S03]  /*1220*/  FADD R21, R21, -R0 ;  /* 0x8000000015157221 */ /* 0x008fc60000000000 */
[----:B------:R-:W-:Y:S01]  /*1230*/  FMUL R10, R19, 1.4426950216293334961 ;  /* 0x3fb8aa3b130a7820 */ /* 0x000fe20000400000 */
[----:B----4-:R-:W-:Y:S01]  /*1240*/  FADD R23, R23, -R0 ;  /* 0x8000000017177221 */ /* 0x010fe20000000000 */
[----:B------:R-:W-:-:S03]  /*1250*/  FMUL R19, R21, 1.4426950216293334961 ;  /* 0x3fb8aa3b15137820 */ /* 0x000fc60000400000 */
[----:B------:R-:W-:Y:S01]  /*1260*/  FSETP.GEU.AND P2, PT, R10, -126, PT ;  /* 0xc2fc00000a00780b */ /* 0x000fe20003f4e000 */
[----:B------:R-:W-:Y:S01]  /*1270*/  FMUL R23, R23, 1.4426950216293334961 ;  /* 0x3fb8aa3b17177820 */ /* 0x000fe20000400000 */
[----:B------:R-:W-:-:S04]  /*1280*/  FSETP.GEU.AND P6, PT, R19, -126, PT ;  /* 0xc2fc00001300780b */ /* 0x000fc80003fce000 */
[----:B------:R-:W-:-:S07]  /*1290*/  FSETP.GEU.AND P5, PT, R23, -126, PT ;  /* 0xc2fc00001700780b */ /* 0x000fce0003fae000 */
[----:B------:R-:W-:Y:S02]  /*12a0*/  @!P2 FMUL R10, R10, 0.5 ;  /* 0x3f0000000a0aa820 */ /* 0x000fe40000400000 */
[----:B------:R-:W-:-:S04]  /*12b0*/  @!P6 FMUL R19, R19, 0.5 ;  /* 0x3f0000001313e820 */ /* 0x000fc80000400000 */
[----:B------:R-:W-:Y:S01]  /*12c0*/  @!P5 FMUL R23, R23, 0.5 ;  /* 0x3f0000001717d820 */ /* 0x000fe20000400000 */
[----:B------:R-:W0:Y:S01]  /*12d0*/  MUFU.EX2 R10, R10 ;  /* 0x0000000a000a7308 */ /* 0x000e220000000800 */
[----:B-----5:R-:W-:-:S07]  /*12e0*/  FADD R12, R17, -R0 ;  /* 0x80000000110c7221 */ /* 0x020fce0000000000 */
[----:B------:R-:W1:Y:S01]  /*12f0*/  MUFU.EX2 R19, R19 ;  /* 0x0000001300137308 */ /* 0x000e620000000800 */
[----:B------:R-:W-:-:S07]  /*1300*/  FADD R25, R25, -R0 ;  /* 0x8000000019197221 */ /* 0x000fce0000000000 */
[----:B------:R-:W2:Y:S01]  /*1310*/  MUFU.EX2 R17, R23 ;  /* 0x0000001700117308 */ /* 0x000ea20000000800 */
[--C-:B------:R-:W-:Y:S01]  /*1320*/  FADD R27, R27, -R0.reuse ;  /* 0x800000001b1b7221 */ /* 0x100fe20000000000 */
[--C-:B------:R-:W-:Y:S01]  /*1330*/  FADD R14, R13, -R0.reuse ;  /* 0x800000000d0e7221 */ /* 0x100fe20000000000 */
[----:B------:R-:W-:Y:S01]  /*1340*/  FADD R15, R15, -R0 ;  /* 0x800000000f0f7221 */ /* 0x000fe20000000000 */
[----:B------:R-:W-:Y:S01]  /*1350*/  FMUL R25, R25, 1.4426950216293334961 ;  /* 0x3fb8aa3b19197820 */ /* 0x000fe20000400000 */
[----:B------:R-:W-:Y:S01]  /*1360*/  FMUL R27, R27, 1.4426950216293334961 ;  /* 0x3fb8aa3b1b1b7820 */ /* 0x000fe20000400000 */
[----:B------:R-:W-:Y:S01]  /*1370*/  FMUL R13, R12, 1.4426950216293334961 ;  /* 0x3fb8aa3b0c0d7820 */ /* 0x000fe20000400000 */
[----:B------:R-:W-:Y:S01]  /*1380*/  FMUL R14, R14, 1.4426950216293334961 ;  /* 0x3fb8aa3b0e0e7820 */ /* 0x000fe20000400000 */
[----:B------:R-:W-:Y:S01]  /*1390*/  FMUL R18, R15, 1.4426950216293334961 ;  /* 0x3fb8aa3b0f127820 */ /* 0x000fe20000400000 */
[----:B0-----:R-:W-:Y:S01]  /*13a0*/  @!P2 FMUL R10, R10, R10 ;  /* 0x0000000a0a0aa220 */ /* 0x001fe20000400000 */
[----:B------:R-:W-:Y:S01]  /*13b0*/  FSETP.GEU.AND P1, PT, R25, -126, PT ;  /* 0xc2fc00001900780b */ /* 0x000fe20003f2e000 */
[----:B-1----:R-:W-:Y:S01]  /*13c0*/  @!P6 FMUL R19, R19, R19 ;  /* 0x000000131313e220 */ /* 0x002fe20000400000 */
[----:B------:R-:W-:-:S02]  /*13d0*/  FSETP.GEU.AND P4, PT, R27, -126, PT ;  /* 0xc2fc00001b00780b */ /* 0x000fc40003f8e000 */
[----:B------:R-:W-:Y:S02]  /*13e0*/  FSETP.GEU.AND P2, PT, R13, -126, PT ;  /* 0xc2fc00000d00780b */ /* 0x000fe40003f4e000 */
[----:B------:R-:W-:Y:S01]  /*13f0*/  FSETP.GEU.AND P6, PT, R14, -126, PT ;  /* 0xc2fc00000e00780b */ /* 0x000fe20003fce000 */
[----:B--2---:R-:W-:Y:S01]  /*1400*/  @!P5 FMUL R17, R17, R17 ;  /* 0x000000111111d220 */ /* 0x004fe20000400000 */
[----:B------:R-:W-:-:S05]  /*1410*/  FSETP.GEU.AND P5, PT, R18, -126, PT ;  /* 0xc2fc00001200780b */ /* 0x000fca0003fae000 */
[----:B------:R-:W-:Y:S02]  /*1420*/  @!P1 FMUL R25, R25, 0.5 ;  /* 0x3f00000019199820 */ /* 0x000fe40000400000 */
[----:B------:R-:W-:Y:S02]  /*1430*/  @!P4 FMUL R27, R27, 0.5 ;  /* 0x3f0000001b1bc820 */ /* 0x000fe40000400000 */
[----:B------:R-:W-:Y:S02]  /*1440*/  @!P2 FMUL R13, R13, 0.5 ;  /* 0x3f0000000d0da820 */ /* 0x000fe40000400000 */
[----:B------:R-:W-:Y:S02]  /*1450*/  @!P6 FMUL R14, R14, 0.5 ;  /* 0x3f0000000e0ee820 */ /* 0x000fe40000400000 */
[----:B------:R-:W-:Y:S01]  /*1460*/  @!P5 FMUL R18, R18, 0.5 ;  /* 0x3f0000001212d820 */ /* 0x000fe20000400000 */
[----:B------:R-:W0:Y:S08]  /*1470*/  MUFU.EX2 R25, R25 ;  /* 0x0000001900197308 */ /* 0x000e300000000800 */
[----:B------:R-:W1:Y:S08]  /*1480*/  MUFU.EX2 R27, R27 ;  /* 0x0000001b001b7308 */ /* 0x000e700000000800 */
[----:B------:R-:W2:Y:S08]  /*1490*/  MUFU.EX2 R13, R13 ;  /* 0x0000000d000d7308 */ /* 0x000eb00000000800 */
[----:B------:R-:W3:Y:S08]  /*14a0*/  MUFU.EX2 R15, R14 ;  /* 0x0000000e000f7308 */ /* 0x000ef00000000800 */
[----:B------:R-:W4:Y:S01]  /*14b0*/  MUFU.EX2 R21, R18 ;  /* 0x0000001200157308 */ /* 0x000f220000000800 */
[----:B------:R-:W-:Y:S01]  /*14c0*/  FADD R12, R11, R10 ;  /* 0x0000000a0b0c7221 */ /* 0x000fe20000000000 */
[----:B0-----:R-:W-:Y:S01]  /*14d0*/  @!P1 FMUL R25, R25, R25 ;  /* 0x0000001919199220 */ /* 0x001fe20000400000 */
[----:B-1----:R-:W-:Y:S01]  /*14e0*/  @!P4 FMUL R27, R27, R27 ;  /* 0x0000001b1b1bc220 */ /* 0x002fe20000400000 */
[----:B--2---:R-:W-:Y:S01]  /*14f0*/  @!P2 FMUL R13, R13, R13 ;  /* 0x0000000d0d0da220 */ /* 0x004fe20000400000 */
[----:B------:R-:W-:Y:S01]  /*1500*/  FADD R12, R12, R19 ;  /* 0x000000130c0c7221 */ /* 0x000fe20000000000 */
[----:B---3--:R-:W-:Y:S01]  /*1510*/  @!P6 FMUL R15, R15, R15 ;  /* 0x0000000f0f0fe220 */ /* 0x008fe20000400000 */
[----:B------:R0:W-:Y:S02]  /*1520*/  STG.E desc[UR8][R2.64], R10 ;  /* 0x0000000a02007986 */ /* 0x0001e4000c101908 */
[----:B------:R-:W-:Y:S01]  /*1530*/  FADD R12, R12, R17 ;  /* 0x000000110c0c7221 */ /* 0x000fe20000000000 */
[----:B----4-:R-:W-:Y:S01]  /*1540*/  @!P5 FMUL R21, R21, R21 ;  /* 0x000000151515d220 */ /* 0x010fe20000400000 */
[----:B------:R0:W-:Y:S04]  /*1550*/  STG.E desc[UR8][R2.64+0x4], R19 ;  /* 0x0000041302007986 */ /* 0x0001e8000c101908 */
[----:B------:R0:W-:Y:S04]  /*1560*/  STG.E desc[UR8][R2.64+0x8], R17 ;  /* 0x0000081102007986 */ /* 0x0001e8000c101908 */
[----:B------:R0:W-:Y:S04]  /*1570*/  STG.E desc[UR8][R2.64+0xc], R25 ;  /* 0x00000c1902007986 */ /* 0x0001e8000c101908 */
[----:B------:R0:W-:Y:S04]  /*1580*/  STG.E desc[UR8][R2.64+0x10], R27 ;  /* 0x0000101b02007986 */ /* 0x0001e8000c101908 */
[----:B------:R0:W-:Y:S04]  /*1590*/  STG.E desc[UR8][R2.64+0x14], R13 ;  /* 0x0000140d02007986 */ /* 0x0001e8000c101908 */
[----:B------:R0:W-:Y:S04]  /*15a0*/  STG.E desc[UR8][R2.64+0x18], R15 ;  /* 0x0000180f02007986 */ /* 0x0001e8000c101908 */
[----:B------:R0:W-:Y:S01]  /*15b0*/  STG.E desc[UR8][R2.64+0x1c], R21 ;  /* 0x00001c1502007986 */ /* 0x0001e2000c101908 */
[----:B------:R-:W-:-:S04]  /*15c0*/  FADD R12, R12, R25 ;  /* 0x000000190c0c7221 */ /* 0x000fc80000000000 */
[----:B------:R-:W-:-:S04]  /*15d0*/  FADD R12, R12, R27 ;  /* 0x0000001b0c0c7221 */ /* 0x000fc80000000000 */
[----:B------:R-:W-:-:S04]  /*15e0*/  FADD R12, R12, R13 ;  /* 0x0000000d0c0c7221 */ /* 0x000fc80000000000 */
[----:B------:R-:W-:-:S04]  /*15f0*/  FADD R12, R12, R15 ;  /* 0x0000000f0c0c7221 */ /* 0x000fc80000000000 */
[----:B0-----:R-:W-:-:S07]  /*1600*/  FADD R11, R12, R21 ;  /* 0x000000150c0b7221 */ /* 0x001fce0000000000 */
.L_x_9:
        /* <DEDUP_REMOVED lines=17> */
[----:B-----5:R-:W-:Y:S01]  /*1720*/  FADD R19, R19, -R0 ;  /* 0x8000000013137221 */ /* 0x020fe20000000000 */
[----:B------:R-:W-:Y:S01]  /*1730*/  FMUL R17, R17, 1.4426950216293334961 ;  /* 0x3fb8aa3b11117820 */ /* 0x000fe20000400000 */
[----:B------:R-:W-:Y:S02]  /*1740*/  FSETP.GEU.AND P1, PT, R15, -126, PT ;  /* 0xc2fc00000f00780b */ /* 0x000fe40003f2e000 */
[----:B------:R-:W-:Y:S02]  /*1750*/  FMUL R19, R19, 1.4426950216293334961 ;  /* 0x3fb8aa3b13137820 */ /* 0x000fe40000400000 */
[----:B------:R-:W-:-:S03]  /*1760*/  FSETP.GEU.AND P2, PT, R17, -126, PT ;  /* 0xc2fc00001100780b */ /* 0x000fc60003f4e000 */
[----:B------:R-:W-:-:S03]  /*1770*/  FSETP.GEU.AND P4, PT, R19, -126, PT ;  /* 0xc2fc00001300780b */ /* 0x000fc60003f8e000 */
[----:B------:R-:W-:-:S03]  /*1780*/  @!P0 FMUL R13, R13, 0.5 ;  /* 0x3f0000000d0d8820 */ /* 0x000fc60000400000 */
[----:B------:R-:W-:Y:S01]  /*1790*/  @!P1 FMUL R15, R15, 0.5 ;  /* 0x3f0000000f0f9820 */ /* 0x000fe20000400000 */
[----:B------:R-:W0:Y:S03]  /*17a0*/  MUFU.EX2 R10, R13 ;  /* 0x0000000d000a7308 */ /* 0x000e260000000800 */
[----:B------:R-:W-:-:S03]  /*17b0*/  @!P2 FMUL R17, R17, 0.5 ;  /* 0x3f0000001111a820 */ /* 0x000fc60000400000 */
[----:B------:R-:W-:Y:S02]  /*17c0*/  @!P4 FMUL R19, R19, 0.5 ;  /* 0x3f0000001313c820 */ /* 0x000fe40000400000 */
[----:B------:R-:W1:Y:S08]  /*17d0*/  MUFU.EX2 R12, R15 ;  /* 0x0000000f000c7308 */ /* 0x000e700000000800 */
[----:B------:R-:W2:Y:S01]  /*17e0*/  MUFU.EX2 R14, R17 ;  /* 0x00000011000e7308 */ /* 0x000ea20000000800 */
[----:B0-----:R-:W-:-:S04]  /*17f0*/  @!P0 FMUL R10, R10, R10 ;  /* 0x0000000a0a0a8220 */ /* 0x001fc80000400000 */
[----:B------:R-:W-:Y:S01]  /*1800*/  FADD R11, R11, R10 ;  /* 0x0000000a0b0b7221 */ /* 0x000fe20000000000 */
[----:B------:R0:W-:Y:S02]  /*1810*/  STG.E desc[UR8][R2.64], R10 ;  /* 0x0000000a02007986 */ /* 0x0001e4000c101908 */
[----:B------:R-:W3:Y:S01]  /*1820*/  MUFU.EX2 R16, R19 ;  /* 0x0000001300107308 */ /* 0x000ee20000000800 */
[----:B-1----:R-:W-:-:S04]  /*1830*/  @!P1 FMUL R12, R12, R12 ;  /* 0x0000000c0c0c9220 */ /* 0x002fc80000400000 */
[----:B------:R-:W-:Y:S01]  /*1840*/  FADD R11, R11, R12 ;  /* 0x0000000c0b0b7221 */ /* 0x000fe20000000000 */
[----:B------:R0:W-:Y:S01]  /*1850*/  STG.E desc[UR8][R2.64+0x4], R12 ;  /* 0x0000040c02007986 */ /* 0x0001e2000c101908 */
[----:B--2---:R-:W-:-:S04]  /*1860*/  @!P2 FMUL R14, R14, R14 ;  /* 0x0000000e0e0ea220 */ /* 0x004fc80000400000 */
[----:B------:R-:W-:Y:S01]  /*1870*/  FADD R11, R11, R14 ;  /* 0x0000000e0b0b7221 */ /* 0x000fe20000000000 */
[----:B------:R0:W-:Y:S01]  /*1880*/  STG.E desc[UR8][R2.64+0x8], R14 ;  /* 0x0000080e02007986 */ /* 0x0001e2000c101908 */
[----:B---3--:R-:W-:-:S04]  /*1890*/  @!P4 FMUL R16, R16, R16 ;  /* 0x000000101010c220 */ /* 0x008fc80000400000 */
[----:B------:R-:W-:Y:S01]  /*18a0*/  FADD R11, R11, R16 ;  /* 0x000000100b0b7221 */ /* 0x000fe20000000000 */
[----:B------:R0:W-:Y:S06]  /*18b0*/  STG.E desc[UR8][R2.64+0xc], R16 ;  /* 0x00000c1002007986 */ /* 0x0001ec000c101908 */
.L_x_10:
[----:B------:R-:W-:Y:S05]  /*18c0*/  @!P5 BRA `(.L_x_6) ;  /* 0x000000000054d947 */ /* 0x000fea0003800000 */
[----:B------:R-:W1:Y:S01]  /*18d0*/  LDCU.64 UR4, c[0x0][0x380] ;  /* 0x00007000ff0477ac */ /* 0x000e620008000a00 */
[----:B0-----:R-:W-:Y:S01]  /*18e0*/  IMAD.WIDE.U32 R2, R9, 0x4, R4 ;  /* 0x0000000409027825 */ /* 0x001fe200078e0004 */
[----:B------:R-:W-:Y:S02]  /*18f0*/  IADD3 R8, PT, PT, -R8, RZ, RZ ;  /* 0x000000ff08087210 */ /* 0x000fe40007ffe1ff */
[----:B-1----:R-:W-:-:S04]  /*1900*/  IADD3 R12, P0, PT, R2, UR4, RZ ;  /* 0x00000004020c7c10 */ /* 0x002fc8000ff1e0ff */
[----:B------:R-:W-:-:S09]  /*1910*/  IADD3.X R13, PT, PT, R3, UR5, RZ, P0, !PT ;  /* 0x00000005030d7c10 */ /* 0x000fd200087fe4ff */
.L_x_11:
[----:B-1----:R-:W-:Y:S02]  /*1920*/  MOV R2, R12 ;  /* 0x0000000c00027202 */ /* 0x002fe40000000f00 */
[----:B------:R-:W-:-:S05]  /*1930*/  MOV R3, R13 ;  /* 0x0000000d00037202 */ /* 0x000fca0000000f00 */
[----:B------:R-:W2:Y:S01]  /*1940*/  LDG.E R9, desc[UR8][R2.64] ;  /* 0x0000000802097981 */ /* 0x000ea2000c1e1900 */
[----:B------:R-:W-:Y:S02]  /*1950*/  IADD3 R8, PT, PT, R8, 0x1, RZ ;  /* 0x0000000108087810 */ /* 0x000fe40007ffe0ff */
[----:B------:R-:W-:-:S04]  /*1960*/  IADD3 R12, P1, PT, R2, 0x4, RZ ;  /* 0x00000004020c7810 */ /* 0x000fc80007f3e0ff */
[----:B------:R-:W-:Y:S01]  /*1970*/  IADD3.X R13, PT, PT, RZ, R3, RZ, P1, !PT ;  /* 0x00000003ff0d7210 */ /* 0x000fe20000ffe4ff */
[----:B--2---:R-:W-:-:S04]  /*1980*/  FADD R9, R9, -R0 ;  /* 0x8000000009097221 */ /* 0x004fc80000000000 */
[----:B------:R-:W-:-:S05]  /*1990*/  FMUL R9, R9, 1.4426950216293334961 ;  /* 0x3fb8aa3b09097820 */ /* 0x000fca0000400000 */
[----:B------:R-:W-:-:S13]  /*19a0*/  FSETP.GEU.AND P0, PT, R9, -126, PT ;  /* 0xc2fc00000900780b */ /* 0x000fda0003f0e000 */
[----:B------:R-:W-:-:S04]  /*19b0*/  @!P0 FMUL R9, R9, 0.5 ;  /* 0x3f00000009098820 */ /* 0x000fc80000400000 */
[----:B------:R-:W0:Y:S02]  /*19c0*/  MUFU.EX2 R10, R9 ;  /* 0x00000009000a7308 */ /* 0x000e240000000800 */
[----:B0-----:R-:W-:Y:S01]  /*19d0*/  @!P0 FMUL R10, R10, R10 ;  /* 0x0000000a0a0a8220 */ /* 0x001fe20000400000 */
[----:B------:R-:W-:-:S03]  /*19e0*/  ISETP.NE.AND P0, PT, R8, RZ, PT ;  /* 0x000000ff0800720c */ /* 0x000fc60003f05270 */
[----:B------:R-:W-:Y:S01]  /*19f0*/  FADD R11, R10, R11 ;  /* 0x0000000b0a0b7221 */ /* 0x000fe20000000000 */
[----:B------:R1:W-:Y:S09]  /*1a00*/  STG.E desc[UR8][R2.64], R10 ;  /* 0x0000000a02007986 */ /* 0x0003f2000c101908 */
[----:B------:R-:W-:Y:S05]  /*1a10*/  @P0 BRA `(.L_x_11) ;  /* 0xfffffffc00c00947 */ /* 0x000fea000383ffff */
.L_x_6:
[----:B------:R-:W-:Y:S01]  /*1a20*/  FMNMX R11, R11, 9.9999999600419720025e-13, !PT ;  /* 0x2b8cbccc0b0b7809 */ /* 0x000fe20007800000 */
[----:B------:R-:W-:Y:S03]  /*1a30*/  BSSY.RECONVERGENT B0, `(.L_x_12) ;  /* 0x000000d000007945 */ /* 0x000fe60003800200 */
[----:B------:R-:W-:-:S04]  /*1a40*/  IADD3 R0, PT, PT, R11, 0x1800000, RZ ;  /* 0x018000000b007810 */ /* 0x000fc80007ffe0ff */
[----:B------:R-:W-:-:S04]  /*1a50*/  LOP3.LUT R0, R0, 0x7f800000, RZ, 0xc0, !PT ;  /* 0x7f80000000007812 */ /* 0x000fc800078ec0ff */
[----:B------:R-:W-:-:S13]  /*1a60*/  ISETP.GT.U32.AND P0, PT, R0, 0x1ffffff, PT ;  /* 0x01ffffff0000780c */ /* 0x000fda0003f04070 */
[----:B------:R-:W-:Y:S05]  /*1a70*/  @P0 BRA `(.L_x_13) ;  /* 0x0000000000100947 */ /* 0x000fea0003800000 */
[----:B------:R-:W-:-:S07]  /*1a80*/  MOV R8, 0x1aa0 ;  /* 0x00001aa000087802 */ /* 0x000fce0000000f00 */
[----:B01----:R-:W-:Y:S05]  /*1a90*/  CALL.REL.NOINC `($__internal_0_$__cuda_sm20_rcp_rn_f32_slowpath) ;  /* 0x0000000800347944 */ /* 0x003fea0003c00000 */
[----:B------:R-:W-:Y:S01]  /*1aa0*/  MOV R0, R3 ;  /* 0x0000000300007202 */ /* 0x000fe20000000f00 */
[----:B------:R-:W-:Y:S06]  /*1ab0*/  BRA `(.L_x_14) ;  /* 0x0000000000107947 */ /* 0x000fec0003800000 */
.L_x_13:
[----:B------:R-:W0:Y:S02]  /*1ac0*/  MUFU.RCP R0, R11 ;  /* 0x0000000b00007308 */ /* 0x000e240000001000 */
[----:B01----:R-:W-:-:S04]  /*1ad0*/  FFMA R2, R11, R0, -1 ;  /* 0xbf8000000b027423 */ /* 0x003fc80000000000 */
[----:B------:R-:W-:-:S04]  /*1ae0*/  FADD.FTZ R3, -R2, -RZ ;  /* 0x800000ff02037221 */ /* 0x000fc80000010100 */
[----:B------:R-:W-:-:S07]  /*1af0*/  FFMA R0, R0, R3, R0 ;  /* 0x0000000300007223 */ /* 0x000fce0000000000 */
.L_x_14:
[----:B------:R-:W-:Y:S05]  /*1b00*/  BSYNC.RECONVERGENT B0 ;  /* 0x0000000000007941 */ /* 0x000fea0003800200 */
.L_x_12:
[----:B------:R-:W-:Y:S05]  /*1b10*/  @!P3 EXIT ;  /* 0x000000000000b94d */ /* 0x000fea0003800000 */
[----:B------:R-:W0:Y:S01]  /*1b20*/  LDCU UR4, c[0x0][0x38c] ;  /* 0x00007180ff0477ac */ /* 0x000e220008000800 */
[----:B------:R-:W-:Y:S01]  /*1b30*/  HFMA2 R9, -RZ, RZ, 0, 0 ;  /* 0x00000000ff097431 */ /* 0x000fe200000001ff */
[----:B0-----:R-:W-:Y:S02]  /*1b40*/  UISETP.GE.U32.AND UP0, UPT, UR4, 0x10, UPT ;  /* 0x000000100400788c */ /* 0x001fe4000bf06070 */
[----:B------:R-:W-:-:S06]  /*1b50*/  ULOP3.LUT UR6, UR4, 0xf, URZ, 0xc0, !UPT ;  /* 0x0000000f04067892 */ /* 0x000fcc000f8ec0ff */
[----:B------:R-:W-:Y:S01]  /*1b60*/  ISETP.NE.AND P1, PT, RZ, UR6, PT ;  /* 0x00000006ff007c0c */ /* 0x000fe2000bf25270 */
[----:B------:R-:W-:-:S12]  /*1b70*/  BRA.U !UP0, `(.L_x_15) ;  /* 0x0000000108f07547 */ /* 0x000fd8000b800000 */
[----:B------:R-:W-:Y:S01]  /*1b80*/  ULOP3.LUT UR7, UR4, 0x7ffffff0, URZ, 0xc0, !UPT ;  /* 0x7ffffff004077892 */ /* 0x000fe2000f8ec0ff */
[----:B------:R-:W-:-:S03]  /*1b90*/  IADD3 R8, P0, PT, R6, 0x20, RZ ;  /* 0x0000002006087810 */ /* 0x000fc60007f1e0ff */
[----:B------:R-:W-:Y:S01]  /*1ba0*/  UIADD3 UR5, UPT, UPT, -UR7, URZ, URZ ;  /* 0x000000ff07057290 */ /* 0x000fe2000fffe1ff */
[----:B------:R-:W-:Y:S02]  /*1bb0*/  IADD3.X R21, PT, PT, RZ, R7, RZ, P0, !PT ;  /* 0x00000007ff157210 */ /* 0x000fe400007fe4ff */
[----:B------:R-:W-:-:S09]  /*1bc0*/  MOV R9, UR7 ;  /* 0x0000000700097c02 */ /* 0x000fd20008000f00 */
.L_x_16:
        /* <DEDUP_REMOVED lines=18> */
[----:B------:R-:W-:-:S04]  /*1cf0*/  UIADD3 UR5, UPT, UPT, UR5, 0x10, URZ ;  /* 0x0000001005057890 */ /* 0x000fc8000fffe0ff */
[----:B------:R-:W-:Y:S01]  /*1d00*/  UISETP.NE.AND UP0, UPT, UR5, URZ, UPT ;  /* 0x000000ff0500728c */ /* 0x000fe2000bf05270 */
[-C--:B--2---:R-:W-:Y:S01]  /*1d10*/  FMUL R10, R10, R0.reuse ;  /* 0x000000000a0a7220 */ /* 0x084fe20000400000 */
[-C--:B---3--:R-:W-:Y:S01]  /*1d20*/  FMUL R12, R12, R0.reuse ;  /* 0x000000000c0c7220 */ /* 0x088fe20000400000 */
[-C--:B----4-:R-:W-:Y:S01]  /*1d30*/  FMUL R14, R14, R0.reuse ;  /* 0x000000000e0e7220 */ /* 0x090fe20000400000 */
[-C--:B-----5:R-:W-:Y:S01]  /*1d40*/  FMUL R16, R16, R0.reuse ;  /* 0x0000000010107220 */ /* 0x0a0fe20000400000 */
[-C--:B------:R-:W-:Y:S01]  /*1d50*/  FMUL R18, R18, R0.reuse ;  /* 0x0000000012127220 */ /* 0x080fe20000400000 */
        /* <DEDUP_REMOVED lines=9> */
[----:B------:R-:W-:Y:S04]  /*1df0*/  STG.E desc[UR8][R2.64+-0x1c], R10 ;  /* 0xffffe40a02007986 */ /* 0x000fe8000c101908 */
        /* <DEDUP_REMOVED lines=12> */
[----:B------:R-:W-:Y:S01]  /*1ec0*/  STG.E desc[UR8][R2.64+0x1c], R13 ;  /* 0x00001c0d02007986 */ /* 0x000fe2000c101908 */
[-C--:B------:R-:W-:Y:S01]  /*1ed0*/  FMUL R8, R8, R0.reuse ;  /* 0x0000000008087220 */ /* 0x080fe20000400000 */
[----:B------:R-:W-:-:S04]  /*1ee0*/  FMUL R21, R21, R0 ;  /* 0x0000000015157220 */ /* 0x000fc80000400000 */
[----:B------:R0:W-:Y:S04]  /*1ef0*/  STG.E desc[UR8][R2.64+-0x20], R8 ;  /* 0xffffe00802007986 */ /* 0x0001e8000c101908 */
[----:B------:R1:W-:Y:S01]  /*1f00*/  STG.E desc[UR8][R2.64+-0x4], R21 ;  /* 0xfffffc1502007986 */ /* 0x0003e2000c101908 */
[----:B0-----:R-:W-:-:S04]  /*1f10*/  IADD3 R8, P0, PT, R2, 0x40, RZ ;  /* 0x0000004002087810 */ /* 0x001fc80007f1e0ff */
[----:B-1----:R-:W-:Y:S01]  /*1f20*/  IADD3.X R21, PT, PT, RZ, R3, RZ, P0, !PT ;  /* 0x00000003ff157210 */ /* 0x002fe200007fe4ff */
[----:B------:R-:W-:Y:S08]  /*1f30*/  BRA.U UP0, `(.L_x_16) ;  /* 0xfffffffd00247547 */ /* 0x000ff0000b83ffff */
.L_x_15:
[----:B------:R-:W-:Y:S05]  /*1f40*/  @!P1 EXIT ;  /* 0x000000000000994d */ /* 0x000fea0003800000 */
[----:B------:R-:W-:Y:S02]  /*1f50*/  UISETP.GE.U32.AND UP0, UPT, UR6, 0x8, UPT ;  /* 0x000000080600788c */ /* 0x000fe4000bf06070 */
[----:B------:R-:W-:-:S06]  /*1f60*/  ULOP3.LUT UR5, UR4, 0x7, URZ, 0xc0, !UPT ;  /* 0x0000000704057892 */ /* 0x000fcc000f8ec0ff */
[----:B------:R-:W-:Y:S01]  /*1f70*/  ISETP.NE.AND P0, PT, RZ, UR5, PT ;  /* 0x00000005ff007c0c */ /* 0x000fe2000bf05270 */
[----:B------:R-:W-:-:S12]  /*1f80*/  BRA.U !UP0, `(.L_x_17) ;  /* 0x0000000108687547 */ /* 0x000fd8000b800000 */
        /* <DEDUP_REMOVED lines=10> */
[-C--:B--2---:R-:W-:Y:S01]  /*2030*/  FMUL R11, R11, R0.reuse ;  /* 0x000000000b0b7220 */ /* 0x084fe20000400000 */
[----:B---3--:R-:W-:-:S04]  /*2040*/  FMUL R13, R13, R0 ;  /* 0x000000000d0d7220 */ /* 0x008fc80000400000 */
[----:B------:R0:W-:Y:S01]  /*2050*/  STG.E desc[UR8][R2.64], R11 ;  /* 0x0000000b02007986 */ /* 0x0001e2000c101908 */
[----:B----4-:R-:W-:-:S03]  /*2060*/  FMUL R15, R15, R0 ;  /* 0x000000000f0f7220 */ /* 0x010fc60000400000 */
[----:B------:R0:W-:Y:S01]  /*2070*/  STG.E desc[UR8][R2.64+0x4], R13 ;  /* 0x0000040d02007986 */ /* 0x0001e2000c101908 */
[----:B-----5:R-:W-:-:S03]  /*2080*/  FMUL R17, R17, R0 ;  /* 0x0000000011117220 */ /* 0x020fc60000400000 */
[----:B------:R0:W-:Y:S01]  /*2090*/  STG.E desc[UR8][R2.64+0x8], R15 ;  /* 0x0000080f02007986 */ /* 0x0001e2000c101908 */
[----:B------:R-:W-:-:S03]  /*20a0*/  FMUL R19, R19, R0 ;  /* 0x0000000013137220 */ /* 0x000fc60000400000 */
[----:B------:R0:W-:Y:S01]  /*20b0*/  STG.E desc[UR8][R2.64+0xc], R17 ;  /* 0x00000c1102007986 */ /* 0x0001e2000c101908 */
[----:B------:R-:W-:-:S03]  /*20c0*/  FMUL R21, R21, R0 ;  /* 0x0000000015157220 */ /* 0x000fc60000400000 */
[----:B------:R0:W-:Y:S01]  /*20d0*/  STG.E desc[UR8][R2.64+0x10], R19 ;  /* 0x0000101302007986 */ /* 0x0001e2000c101908 */
[----:B------:R-:W-:-:S03]  /*20e0*/  FMUL R23, R23, R0 ;  /* 0x0000000017177220 */ /* 0x000fc60000400000 */
[----:B------:R0:W-:Y:S01]  /*20f0*/  STG.E desc[UR8][R2.64+0x14], R21 ;  /* 0x0000141502007986 */ /* 0x0001e2000c101908 */
[----:B------:R-:W-:-:S03]  /*2100*/  FMUL R25, R25, R0 ;  /* 0x0000000019197220 */ /* 0x000fc60000400000 */
[----:B------:R0:W-:Y:S04]  /*2110*/  STG.E desc[UR8][R2.64+0x18], R23 ;  /* 0x0000181702007986 */ /* 0x0001e8000c101908 */
[----:B------:R0:W-:Y:S02]  /*2120*/  STG.E desc[UR8][R2.64+0x1c], R25 ;  /* 0x00001c1902007986 */ /* 0x0001e4000c101908 */
.L_x_17:
[----:B------:R-:W-:Y:S05]  /*2130*/  @!P0 EXIT ;  /* 0x000000000000894d */ /* 0x000fea0003800000 */
[----:B------:R-:W-:Y:S02]  /*2140*/  UISETP.GE.U32.AND UP0, UPT, UR5, 0x4, UPT ;  /* 0x000000040500788c */ /* 0x000fe4000bf06070 */
[----:B------:R-:W-:-:S06]  /*2150*/  ULOP3.LUT UR4, UR4, 0x3, URZ, 0xc0, !UPT ;  /* 0x0000000304047892 */ /* 0x000fcc000f8ec0ff */
[----:B------:R-:W-:Y:S01]  /*2160*/  ISETP.NE.AND P0, PT, RZ, UR4, PT ;  /* 0x00000004ff007c0c */ /* 0x000fe2000bf05270 */
[----:B------:R-:W-:-:S12]  /*2170*/  BRA.U !UP0, `(.L_x_18) ;  /* 0x0000000108387547 */ /* 0x000fd8000b800000 */
[----:B------:R-:W-:-:S05]  /*2180*/  IMAD.WIDE.U32 R6, R9, 0x4, R6 ;  /* 0x0000000409067825 */ /* 0x000fca00078e0006 */
[----:B0-----:R-:W2:Y:S04]  /*2190*/  LDG.E R3, desc[UR8][R6.64] ;  /* 0x0000000806037981 */ /* 0x001ea8000c1e1900 */
[----:B------:R-:W3:Y:S04]  /*21a0*/  LDG.E R11, desc[UR8][R6.64+0x4] ;  /* 0x00000408060b7981 */ /* 0x000ee8000c1e1900 */
[----:B------:R-:W4:Y:S04]  /*21b0*/  LDG.E R13, desc[UR8][R6.64+0x8] ;  /* 0x00000808060d7981 */ /* 0x000f28000c1e1900 */
        /* <DEDUP_REMOVED lines=8> */
[----:B------:R1:W-:Y:S04]  /*2240*/  STG.E desc[UR8][R6.64+0x8], R13 ;  /* 0x0000080d06007986 */ /* 0x0003e8000c101908 */
[----:B------:R1:W-:Y:S02]  /*2250*/  STG.E desc[UR8][R6.64+0xc], R15 ;  /* 0x00000c0f06007986 */ /* 0x0003e4000c101908 */
.L_x_18:
[----:B------:R-:W-:Y:S05]  /*2260*/  @!P0 EXIT ;  /* 0x000000000000894d */ /* 0x000fea0003800000 */
[----:B------:R-:W2:Y:S01]  /*2270*/  LDCU.64 UR6, c[0x0][0x380] ;  /* 0x00007000ff0677ac */ /* 0x000ea20008000a00 */
[----:B------:R-:W-:Y:S01]  /*2280*/  IMAD.WIDE.U32 R4, R9, 0x4, R4 ;  /* 0x0000000409047825 */ /* 0x000fe200078e0004 */
[----:B------:R-:W-:Y:S02]  /*2290*/  UIADD3 UR4, UPT, UPT, -UR4, URZ, URZ ;  /* 0x000000ff04047290 */ /* 0x000fe4000fffe1ff */
[----:B--2---:R-:W-:-:S04]  /*22a0*/  IADD3 R4, P0, PT, R4, UR6, RZ ;  /* 0x0000000604047c10 */ /* 0x004fc8000ff1e0ff */
[----:B-1----:R-:W-:-:S09]  /*22b0*/  IADD3.X R7, PT, PT, R5, UR7, RZ, P0, !PT ;  /* 0x0000000705077c10 */ /* 0x002fd200087fe4ff */
.L_x_19:
[----:B01----:R-:W-:Y:S02]  /*22c0*/  MOV R2, R4 ;  /* 0x0000000400027202 */ /* 0x003fe40000000f00 */
[----:B------:R-:W-:-:S05]  /*22d0*/  MOV R3, R7 ;  /* 0x0000000700037202 */ /* 0x000fca0000000f00 */
[----:B------:R-:W2:Y:S01]  /*22e0*/  LDG.E R5, desc[UR8][R2.64] ;  /* 0x0000000802057981 */ /* 0x000ea2000c1e1900 */
[----:B------:R-:W-:Y:S01]  /*22f0*/  UIADD3 UR4, UPT, UPT, UR4, 0x1, URZ ;  /* 0x0000000104047890 */ /* 0x000fe2000fffe0ff */
[----:B------:R-:W-:-:S03]  /*2300*/  IADD3 R4, P0, PT, R2, 0x4, RZ ;  /* 0x0000000402047810 */ /* 0x000fc60007f1e0ff */
[----:B------:R-:W-:Y:S01]  /*2310*/  UISETP.NE.AND UP0, UPT, UR4, URZ, UPT ;  /* 0x000000ff0400728c */ /* 0x000fe2000bf05270 */
[----:B------:R-:W-:Y:S01]  /*2320*/  IADD3.X R7, PT, PT, RZ, R3, RZ, P0, !PT ;  /* 0x00000003ff077210 */ /* 0x000fe200007fe4ff */
[----:B--2---:R-:W-:-:S05]  /*2330*/  FMUL R5, R5, R0 ;  /* 0x0000000005057220 */ /* 0x004fca0000400000 */
[----:B------:R1:W-:Y:S02]  /*2340*/  STG.E desc[UR8][R2.64], R5 ;  /* 0x0000000502007986 */ /* 0x0003e4000c101908 */
[----:B------:R-:W-:Y:S05]  /*2350*/  BRA.U UP0, `(.L_x_19) ;  /* 0xfffffffd00d87547 */ /* 0x000fea000b83ffff */
[----:B------:R-:W-:Y:S05]  /*2360*/  EXIT ;  /* 0x000000000000794d */ /* 0x000fea0003800000 */
        .weak           $__internal_0_$__cuda_sm20_rcp_rn_f32_slowpath
        .type           $__internal_0_$__cuda_sm20_rcp_rn_f32_slowpath,@function
        .size           $__internal_0_$__cuda_sm20_rcp_rn_f32_slowpath,(.L_x_44 - $__internal_0_$__cuda_sm20_rcp_rn_f32_slowpath)
$__internal_0_$__cuda_sm20_rcp_rn_f32_slowpath:
[----:B------:R-:W-:Y:S01]  /*2370*/  SHF.L.U32 R0, R11, 0x1, RZ ;  /* 0x000000010b007819 */ /* 0x000fe200000006ff */
[----:B------:R-:W-:Y:S03]  /*2380*/  BSSY.RECONVERGENT B1, `(.L_x_20) ;  /* 0x0000031000017945 */ /* 0x000fe60003800200 */
[----:B------:R-:W-:Y:S02]  /*2390*/  SHF.R.U32.HI R13, RZ, 0x18, R0 ;  /* 0x00000018ff0d7819 */ /* 0x000fe40000011600 */
[----:B------:R-:W-:Y:S02]  /*23a0*/  MOV R0, R11 ;  /* 0x0000000b00007202 */ /* 0x000fe40000000f00 */
[----:B------:R-:W-:-:S13]  /*23b0*/  ISETP.NE.U32.AND P0, PT, R13, RZ, PT ;  /* 0x000000ff0d00720c */ /* 0x000fda0003f05070 */
[----:B------:R-:W-:Y:S05]  /*23c0*/  @P0 BRA `(.L_x_21) ;  /* 0x0000000000280947 */ /* 0x000fea0003800000 */
[----:B------:R-:W-:-:S04]  /*23d0*/  SHF.L.U32 R2, R0, 0x1, RZ ;  /* 0x0000000100027819 */ /* 0x000fc800000006ff */
[----:B------:R-:W-:-:S13]  /*23e0*/  ISETP.NE.AND P0, PT, R2, RZ, PT ;  /* 0x000000ff0200720c */ /* 0x000fda0003f05270 */
[----:B------:R-:W-:Y:S01]  /*23f0*/  @P0 FFMA R9, R0, 1.84467440737095516160e+19, RZ ;  /* 0x5f80000000090823 */ /* 0x000fe200000000ff */
[----:B------:R-:W-:Y:S08]  /*2400*/  @!P0 MUFU.RCP R3, R0 ;  /* 0x0000000000038308 */ /* 0x000ff00000001000 */
[----:B------:R-:W0:Y:S02]  /*2410*/  @P0 MUFU.RCP R2, R9 ;  /* 0x0000000900020308 */ /* 0x000e240000001000 */
[----:B0-----:R-:W-:-:S04]  /*2420*/  @P0 FFMA R10, R9, R2, -1 ;  /* 0xbf800000090a0423 */ /* 0x001fc80000000002 */
[----:B------:R-:W-:-:S04]  /*2430*/  @P0 FADD.FTZ R11, -R10, -RZ ;  /* 0x800000ff0a0b0221 */ /* 0x000fc80000010100 */
[----:B------:R-:W-:-:S04]  /*2440*/  @P0 FFMA R2, R2, R11, R2 ;  /* 0x0000000b02020223 */ /* 0x000fc80000000002 */
[----:B------:R-:W-:Y:S01]  /*2450*/  @P0 FFMA R3, R2, 1.84467440737095516160e+19, RZ ;  /* 0x5f80000002030823 */ /* 0x000fe200000000ff */
[----:B------:R-:W-:Y:S06]  /*2460*/  BRA `(.L_x_22) ;  /* 0x0000000000887947 */ /* 0x000fec0003800000 */
.L_x_21:
[----:B------:R-:W-:-:S04]  /*2470*/  IADD3 R11, PT, PT, R13, -0xfd, RZ ;  /* 0xffffff030d0b7810 */ /* 0x000fc80007ffe0ff */
[----:B------:R-:W-:-:S13]  /*2480*/  ISETP.GT.U32.AND P0, PT, R11, 0x1, PT ;  /* 0x000000010b00780c */ /* 0x000fda0003f04070 */
[----:B------:R-:W-:Y:S05]  /*2490*/  @P0 BRA `(.L_x_23) ;  /* 0x0000000000780947 */ /* 0x000fea0003800000 */
[----:B------:R-:W-:Y:S01]  /*24a0*/  LOP3.LUT R2, R0, 0x7fffff, RZ, 0xc0, !PT ;  /* 0x007fffff00027812 */ /* 0x000fe200078ec0ff */
[----:B------:R-:W-:-:S03]  /*24b0*/  HFMA2 R12, -RZ, RZ, 0, 1.78813934326171875e-07 ;  /* 0x00000003ff0c7431 */ /* 0x000fc600000001ff */
[----:B------:R-:W-:-:S04]  /*24c0*/  LOP3.LUT R2, R2, 0x3f800000, RZ, 0xfc, !PT ;  /* 0x3f80000002027812 */ /* 0x000fc800078efcff */
[----:B------:R-:W0:Y:S01]  /*24d0*/  MUFU.RCP R3, R2 ;  /* 0x0000000200037308 */ /* 0x000e220000001000 */
[----:B------:R-:W-:Y:S01]  /*24e0*/  SHF.L.U32 R12, R12, R11, RZ ;  /* 0x0000000b0c0c7219 */ /* 0x000fe200000006ff */
[----:B0-----:R-:W-:-:S04]  /*24f0*/  FFMA R9, R2, R3, -1 ;  /* 0xbf80000002097423 */ /* 0x001fc80000000003 */
[----:B------:R-:W-:-:S04]  /*2500*/  FADD.FTZ R10, -R9, -RZ ;  /* 0x800000ff090a7221 */ /* 0x000fc80000010100 */
[CCC-:B------:R-:W-:Y:S01]  /*2510*/  FFMA.RM R9, R3.reuse, R10.reuse, R3.reuse ;  /* 0x0000000a03097223 */ /* 0x1c0fe20000004003 */
[----:B------:R-:W-:-:S04]  /*2520*/  FFMA.RP R10, R3, R10, R3 ;  /* 0x0000000a030a7223 */ /* 0x000fc80000008003 */
[C---:B------:R-:W-:Y:S02]  /*2530*/  LOP3.LUT R3, R9.reuse, 0x7fffff, RZ, 0xc0, !PT ;  /* 0x007fffff09037812 */ /* 0x040fe400078ec0ff */
[----:B------:R-:W-:Y:S02]  /*2540*/  FSETP.NEU.FTZ.AND P0, PT, R9, R10, PT ;  /* 0x0000000a0900720b */ /* 0x000fe40003f1d000 */
[----:B------:R-:W-:Y:S02]  /*2550*/  LOP3.LUT R3, R3, 0x800000, RZ, 0xfc, !PT ;  /* 0x0080000003037812 */ /* 0x000fe400078efcff */
[----:B------:R-:W-:Y:S02]  /*2560*/  SEL R9, RZ, 0xffffffff, !P0 ;  /* 0xffffffffff097807 */ /* 0x000fe40004000000 */
[----:B------:R-:W-:Y:S02]  /*2570*/  LOP3.LUT R12, R12, R3, RZ, 0xc0, !PT ;  /* 0x000000030c0c7212 */ /* 0x000fe400078ec0ff */
[----:B------:R-:W-:-:S02]  /*2580*/  IADD3 R2, PT, PT, -R9, RZ, RZ ;  /* 0x000000ff09027210 */ /* 0x000fc40007ffe1ff */
[-C--:B------:R-:W-:Y:S02]  /*2590*/  SHF.R.U32.HI R12, RZ, R11.reuse, R12 ;  /* 0x0000000bff0c7219 */ /* 0x080fe4000001160c */
[----:B------:R-:W-:Y:S02]  /*25a0*/  LOP3.LUT P1, RZ, R2, R11, R3, 0xf8, !PT ;  /* 0x0000000b02ff7212 */ /* 0x000fe4000782f803 */
[C---:B------:R-:W-:Y:S02]  /*25b0*/  LOP3.LUT P0, RZ, R12.reuse, 0x1, RZ, 0xc0, !PT ;  /* 0x000000010cff7812 */ /* 0x040fe4000780c0ff */
[----:B------:R-:W-:-:S04]  /*25c0*/  LOP3.LUT P2, RZ, R12, 0x2, RZ, 0xc0, !PT ;  /* 0x000000020cff7812 */ /* 0x000fc8000784c0ff */
[----:B------:R-:W-:Y:S02]  /*25d0*/  PLOP3.LUT P0, PT, P0, P1, P2, 0xe0, 0x0 ;  /* 0x000000000000781c */ /* 0x000fe40000703c20 */
[----:B------:R-:W-:Y:S02]  /*25e0*/  LOP3.LUT P1, RZ, R0, 0x7fffff, RZ, 0xc0, !PT ;  /* 0x007fffff00ff7812 */ /* 0x000fe4000782c0ff */
[----:B------:R-:W-:-:S04]  /*25f0*/  SEL R2, RZ, 0x1, !P0 ;  /* 0x00000001ff027807 */ /* 0x000fc80004000000 */
[----:B------:R-:W-:-:S04]  /*2600*/  IADD3 R2, PT, PT, -R2, RZ, RZ ;  /* 0x000000ff02027210 */ /* 0x000fc80007ffe1ff */
[----:B------:R-:W-:Y:S02]  /*2610*/  ISETP.GE.AND P0, PT, R2, RZ, PT ;  /* 0x000000ff0200720c */ /* 0x000fe40003f06270 */
[----:B------:R-:W-:-:S04]  /*2620*/  IADD3 R2, PT, PT, R13, -0xfc, RZ ;  /* 0xffffff040d027810 */ /* 0x000fc80007ffe0ff */
[----:B------:R-:W-:-:S07]  /*2630*/  SHF.R.U32.HI R3, RZ, R2, R3 ;  /* 0x00000002ff037219 */ /* 0x000fce0000011603 */
[----:B------:R-:W-:-:S04]  /*2640*/  @!P0 IADD3 R3, PT, PT, R3, 0x1, RZ ;  /* 0x0000000103038810 */ /* 0x000fc80007ffe0ff */
[----:B------:R-:W-:-:S04]  /*2650*/  @!P1 SHF.L.U32 R3, R3, 0x1, RZ ;  /* 0x0000000103039819 */ /* 0x000fc800000006ff */
[----:B------:R-:W-:Y:S01]  /*2660*/  LOP3.LUT R3, R3, 0x80000000, R0, 0xf8, !PT ;  /* 0x8000000003037812 */ /* 0x000fe200078ef800 */
[----:B------:R-:W-:Y:S06]  /*2670*/  BRA `(.L_x_22) ;  /* 0x0000000000047947 */ /* 0x000fec0003800000 */
.L_x_23:
[----:B------:R0:W1:Y:S02]  /*2680*/  MUFU.RCP R3, R0 ;  /* 0x0000000000037308 */ /* 0x0000640000001000 */
.L_x_22:
[----:B------:R-:W-:Y:S05]  /*2690*/  BSYNC.RECONVERGENT B1 ;  /* 0x0000000000017941 */ /* 0x000fea0003800200 */
.L_x_20:
[----:B------:R-:W-:-:S04]  /*26a0*/  MOV R9, 0x0 ;  /* 0x0000000000097802 */ /* 0x000fc80000000f00 */
[----:B01----:R-:W-:Y:S05]  /*26b0*/  RET.REL.NODEC R8 `(row_softmax) ;  /* 0xffffffd808507950 */ /* 0x003fea0003c3ffff */
.L_x_24:
[----:B------:R-:W-:-:S00]  /*26c0*/  BRA `(.L_x_24) ;  /* 0xfffffffc00fc7947 */ /* 0x000fc0000383ffff */
[----:B------:R-:W-:-:S00]  /*26d0*/  NOP ;  /* 0x0000000000007918 */ /* 0x000fc00000000000 */
        /* <DEDUP_REMOVED lines=10> */
.L_x_44:


//--------------------- .text.cosine_pairs        --------------------------
	.section	.text.cosine_pairs,"ax",@progbits
	.align	128
        .global         cosine_pairs
        .type           cosine_pairs,@function
        .size           cosine_pairs,(.L_x_46 - cosine_pairs)
        .other          cosine_pairs,@"STO_CUDA_ENTRY STV_DEFAULT"
cosine_pairs:
.text.cosine_pairs:
        /* <DEDUP_REMOVED lines=9> */
[----:B------:R-:W-:Y:S01]  /*0090*/  HFMA2 R14, -RZ, RZ, 0, 0 ;  /* 0x00000000ff0e7431 */ /* 0x000fe200000001ff */
[----:B------:R-:W1:Y:S01]  /*00a0*/  LDCU.64 UR8, c[0x0][0x358] ;  /* 0x00006b00ff0877ac */ /* 0x000e620008000a00 */
[----:B0-----:R-:W-:-:S09]  /*00b0*/  UISETP.GE.AND UP0, UPT, UR5, 0x1, UPT ;  /* 0x000000010500788c */ /* 0x001fd2000bf06270 */
[----:B-1----:R-:W-:Y:S05]  /*00c0*/  BRA.U !UP0, `(.L_x_25) ;  /* 0x0000000908847547 */ /* 0x002fea000b800000 */
[----:B------:R-:W-:Y:S01]  /*00d0*/  UISETP.GE.U32.AND UP1, UPT, UR5, 0x10, UPT ;  /* 0x000000100500788c */ /* 0x000fe2000bf26070 */
[----:B------:R-:W-:Y:S01]  /*00e0*/  IMAD.MOV.U32 R14, RZ, RZ, RZ ;  /* 0x000000ffff0e7224 */ /* 0x000fe200078e00ff */
[----:B------:R-:W-:Y:S02]  /*00f0*/  ULOP3.LUT UR6, UR5, 0xf, URZ, 0xc0, !UPT ;  /* 0x0000000f05067892 */ /* 0x000fe4000f8ec0ff */
[----:B------:R-:W-:Y:S01]  /*0100*/  IMAD.WIDE R4, R0, UR5, RZ ;  /* 0x0000000500047c25 */ /* 0x000fe2000f8e02ff */
[----:B------:R-:W-:Y:S01]  /*0110*/  UMOV UR4, URZ ;  /* 0x000000ff00047c82 */ /* 0x000fe20008000000 */
[----:B------:R-:W-:-:S03]  /*0120*/  UISETP.NE.AND UP0, UPT, UR6, URZ, UPT ;  /* 0x000000ff0600728c */ /* 0x000fc6000bf05270 */
[----:B------:R-:W-:Y:S08]  /*0130*/  BRA.U !UP1, `(.L_x_26) ;  /* 0x0000000509047547 */ /* 0x000ff0000b800000 */
[----:B------:R-:W0:Y:S01]  /*0140*/  LDCU.128 UR12, c[0x0][0x380] ;  /* 0x00007000ff0c77ac */ /* 0x000e220008000c00 */
[C---:B------:R-:W-:Y:S02]  /*0150*/  LEA R6, P0, R4.reuse, 0x20, 0x2 ;  /* 0x0000002004067811 */ /* 0x040fe400078010ff */
[----:B------:R-:W-:Y:S01]  /*0160*/  MOV R14, RZ ;  /* 0x000000ff000e7202 */ /* 0x000fe20000000f00 */
[----:B------:R-:W-:Y:S01]  /*0170*/  ULOP3.LUT UR4, UR5, 0x7ffffff0, URZ, 0xc0, !UPT ;  /* 0x7ffffff005047892 */ /* 0x000fe2000f8ec0ff */
[----:B------:R-:W-:-:S03]  /*0180*/  LEA.HI.X R7, R4, RZ, R5, 0x2, P0 ;  /* 0x000000ff04077211 */ /* 0x000fc600000f1405 */
[----:B------:R-:W-:Y:S01]  /*0190*/  UIADD3 UR7, UPT, UPT, -UR4, URZ, URZ ;  /* 0x000000ff04077290 */ /* 0x000fe2000fffe1ff */
[C---:B0-----:R-:W-:Y:S02]  /*01a0*/  IADD3 R2, P1, PT, R6.reuse, UR12, RZ ;  /* 0x0000000c06027c10 */ /* 0x041fe4000ff3e0ff */
[----:B------:R-:W-:Y:S02]  /*01b0*/  IADD3 R6, P2, PT, R6, UR14, RZ ;  /* 0x0000000e06067c10 */ /* 0x000fe4000ff5e0ff */
[C---:B------:R-:W-:Y:S02]  /*01c0*/  IADD3.X R3, PT, PT, R7.reuse, UR13, RZ, P1, !PT ;  /* 0x0000000d07037c10 */ /* 0x040fe40008ffe4ff */
[----:B------:R-:W-:-:S09]  /*01d0*/  IADD3.X R7, PT, PT, R7, UR15, RZ, P2, !PT ;  /* 0x0000000f07077c10 */ /* 0x000fd200097fe4ff */
.L_x_27:
[----:B------:R-:W2:Y:S04]  /*01e0*/  LDG.E.CONSTANT R15, desc[UR8][R2.64+-0x20] ;  /* 0xffffe008020f7981 */ /* 0x000ea8000c1e9900 */
[----:B------:R-:W2:Y:S04]  /*01f0*/  LDG.E.CONSTANT R16, desc[UR8][R6.64+-0x20] ;  /* 0xffffe00806107981 */ /* 0x000ea8000c1e9900 */
[----:B------:R-:W3:Y:S04]  /*0200*/  LDG.E.CONSTANT R24, desc[UR8][R2.64+-0x1c] ;  /* 0xffffe40802187981 */ /* 0x000ee8000c1e9900 */
[----:B------:R-:W3:Y:S04]  /*0210*/  LDG.E.CONSTANT R25, desc[UR8][R6.64+-0x1c] ;  /* 0xffffe40806197981 */ /* 0x000ee8000c1e9900 */
[----:B------:R-:W4:Y:S04]  /*0220*/  LDG.E.CONSTANT R19, desc[UR8][R2.64+-0x18] ;  /* 0xffffe80802137981 */ /* 0x000f28000c1e9900 */
[----:B------:R-:W4:Y:S04]  /*0230*/  LDG.E.CONSTANT R18, desc[UR8][R6.64+-0x18] ;  /* 0xffffe80806127981 */ /* 0x000f28000c1e9900 */
[----:B------:R-:W5:Y:S04]  /*0240*/  LDG.E.CONSTANT R20, desc[UR8][R2.64+-0x14] ;  /* 0xffffec0802147981 */ /* 0x000f68000c1e9900 */
        /* <DEDUP_REMOVED lines=9> */
[----:B------:R-:W5:Y:S01]  /*02e0*/  LDG.E.CONSTANT R17, desc[UR8][R6.64] ;  /* 0x0000000806117981 */ /* 0x000f62000c1e9900 */
[----:B--2---:R-:W-:-:S03]  /*02f0*/  FFMA R15, R15, R16, R14 ;  /* 0x000000100f0f7223 */ /* 0x004fc6000000000e */
[----:B------:R-:W2:Y:S04]  /*0300*/  LDG.E.CONSTANT R16, desc[UR8][R2.64] ;  /* 0x0000000802107981 */ /* 0x000ea8000c1e9900 */
[----:B------:R-:W2:Y:S01]  /*0310*/  LDG.E.CONSTANT R14, desc[UR8][R2.64+0x4] ;  /* 0x00000408020e7981 */ /* 0x000ea2000c1e9900 */
[----:B---3--:R-:W-:-:S03]  /*0320*/  FFMA R24, R24, R25, R15 ;  /* 0x0000001918187223 */ /* 0x008fc6000000000f */
[----:B------:R-:W3:Y:S01]  /*0330*/  LDG.E.CONSTANT R15, desc[UR8][R6.64+0x4] ;  /* 0x00000408060f7981 */ /* 0x000ee2000c1e9900 */
[----:B----4-:R-:W-:-:S03]  /*0340*/  FFMA R25, R19, R18, R24 ;  /* 0x0000001213197223 */ /* 0x010fc60000000018 */
[----:B------:R-:W4:Y:S04]  /*0350*/  LDG.E.CONSTANT R18, desc[UR8][R2.64+0x8] ;  /* 0x0000080802127981 */ /* 0x000f28000c1e9900 */
[----:B------:R-:W4:Y:S01]  /*0360*/  LDG.E.CONSTANT R19, desc[UR8][R6.64+0x8] ;  /* 0x0000080806137981 */ /* 0x000f22000c1e9900 */
[----:B-----5:R-:W-:-:S03]  /*0370*/  FFMA R25, R20, R21, R25 ;  /* 0x0000001514197223 */ /* 0x020fc60000000019 */
[----:B------:R-:W5:Y:S04]  /*0380*/  LDG.E.CONSTANT R20, desc[UR8][R2.64+0xc] ;  /* 0x00000c0802147981 */ /* 0x000f68000c1e9900 */
[----:B------:R-:W5:Y:S01]  /*0390*/  LDG.E.CONSTANT R21, desc[UR8][R6.64+0xc] ;  /* 0x00000c0806157981 */ /* 0x000f62000c1e9900 */
[----:B------:R-:W-:-:S03]  /*03a0*/  FFMA R25, R22, R23, R25 ;  /* 0x0000001716197223 */ /* 0x000fc60000000019 */
[----:B------:R-:W5:Y:S04]  /*03b0*/  LDG.E.CONSTANT R22, desc[UR8][R2.64+0x10] ;  /* 0x0000100802167981 */ /* 0x000f68000c1e9900 */
[----:B------:R-:W5:Y:S01]  /*03c0*/  LDG.E.CONSTANT R23, desc[UR8][R6.64+0x10] ;  /* 0x0000100806177981 */ /* 0x000f62000c1e9900 */
[----:B------:R-:W-:-:S03]  /*03d0*/  FFMA R26, R12, R13, R25 ;  /* 0x0000000d0c1a7223 */ /* 0x000fc60000000019 */
[----:B------:R-:W5:Y:S04]  /*03e0*/  LDG.E.CONSTANT R24, desc[UR8][R2.64+0x14] ;  /* 0x0000140802187981 */ /* 0x000f68000c1e9900 */
[----:B------:R-:W5:Y:S04]  /*03f0*/  LDG.E.CONSTANT R25, desc[UR8][R6.64+0x14] ;  /* 0x0000140806197981 */ /* 0x000f68000c1e9900 */
[----:B------:R-:W5:Y:S01]  /*0400*/  LDG.E.CONSTANT R13, desc[UR8][R2.64+0x18] ;  /* 0x00001808020d7981 */ /* 0x000f62000c1e9900 */
[----:B------:R-:W-:-:S03]  /*0410*/  FFMA R27, R11, R8, R26 ;  /* 0x000000080b1b7223 */ /* 0x000fc6000000001a */
[----:B------:R-:W5:Y:S04]  /*0420*/  LDG.E.CONSTANT R12, desc[UR8][R6.64+0x18] ;  /* 0x00001808060c7981 */ /* 0x000f68000c1e9900 */
[----:B------:R0:W5:Y:S04]  /*0430*/  LDG.E.CONSTANT R8, desc[UR8][R2.64+0x1c] ;  /* 0x00001c0802087981 */ /* 0x000168000c1e9900 */
[----:B------:R1:W5:Y:S01]  /*0440*/  LDG.E.CONSTANT R11, desc[UR8][R6.64+0x1c] ;  /* 0x00001c08060b7981 */ /* 0x000362000c1e9900 */
[----:B------:R-:W-:Y:S01]  /*0450*/  FFMA R9, R10, R9, R27 ;  /* 0x000000090a097223 */ /* 0x000fe2000000001b */
[----:B------:R-:W-:-:S04]  /*0460*/  UIADD3 UR7, UPT, UPT, UR7, 0x10, URZ ;  /* 0x0000001007077890 */ /* 0x000fc8000fffe0ff */
[----:B------:R-:W-:Y:S01]  /*0470*/  UISETP.NE.AND UP1, UPT, UR7, URZ, UPT ;  /* 0x000000ff0700728c */ /* 0x000fe2000bf25270 */
[----:B0-----:R-:W-:Y:S02]  /*0480*/  IADD3 R2, P0, PT, R2, 0x40, RZ ;  /* 0x0000004002027810 */ /* 0x001fe40007f1e0ff */
[----:B-1----:R-:W-:-:S03]  /*0490*/  IADD3 R6, P1, PT, R6, 0x40, RZ ;  /* 0x0000004006067810 */ /* 0x002fc60007f3e0ff */
[----:B------:R-:W-:Y:S01]  /*04a0*/  IMAD.X R3, RZ, RZ, R3, P0 ;  /* 0x000000ffff037224 */ /* 0x000fe200000e0603 */
[----:B------:R-:W-:Y:S01]  /*04b0*/  IADD3.X R7, PT, PT, RZ, R7, RZ, P1, !PT ;  /* 0x00000007ff077210 */ /* 0x000fe20000ffe4ff */
[----:B--2---:R-:W-:-:S04]  /*04c0*/  FFMA R9, R16, R17, R9 ;  /* 0x0000001110097223 */ /* 0x004fc80000000009 */
[----:B---3--:R-:W-:-:S04]  /*04d0*/  FFMA R9, R14, R15, R9 ;  /* 0x0000000f0e097223 */ /* 0x008fc80000000009 */
[----:B----4-:R-:W-:-:S04]  /*04e0*/  FFMA R9, R18, R19, R9 ;  /* 0x0000001312097223 */ /* 0x010fc80000000009 */
[----:B-----5:R-:W-:-:S04]  /*04f0*/  FFMA R9, R20, R21, R9 ;  /* 0x0000001514097223 */ /* 0x020fc80000000009 */
[----:B------:R-:W-:-:S04]  /*0500*/  FFMA R9, R22, R23, R9 ;  /* 0x0000001716097223 */ /* 0x000fc80000000009 */
[----:B------:R-:W-:-:S04]  /*0510*/  FFMA R24, R24, R25, R9 ;  /* 0x0000001918187223 */ /* 0x000fc80000000009 */
[----:B------:R-:W-:-:S04]  /*0520*/  FFMA R13, R13, R12, R24 ;  /* 0x0000000c0d0d7223 */ /* 0x000fc80000000018 */
[----:B------:R-:W-:Y:S01]  /*0530*/  FFMA R14, R8, R11, R13 ;  /* 0x0000000b080e7223 */ /* 0x000fe2000000000d */
[----:B------:R-:W-:Y:S06]  /*0540*/  BRA.U UP1, `(.L_x_27) ;  /* 0xfffffffd01247547 */ /* 0x000fec000b83ffff */
.L_x_26:
[----:B------:R-:W-:Y:S05]  /*0550*/  BRA.U !UP0, `(.L_x_25) ;  /* 0x0000000508607547 */ /* 0x000fea000b800000 */
[----:B------:R-:W-:Y:S02]  /*0560*/  UISETP.GE.U32.AND UP0, UPT, UR6, 0x8, UPT ;  /* 0x000000080600788c */ /* 0x000fe4000bf06070 */
[----:B------:R-:W-:-:S04]  /*0570*/  ULOP3.LUT UR7, UR5, 0x7, URZ, 0xc0, !UPT ;  /* 0x0000000705077892 */ /* 0x000fc8000f8ec0ff */
[----:B------:R-:W-:-:S03]  /*0580*/  UISETP.NE.AND UP1, UPT, UR7, URZ, UPT ;  /* 0x000000ff0700728c */ /* 0x000fc6000bf25270 */
[----:B------:R-:W-:Y:S08]  /*0590*/  BRA.U !UP0, `(.L_x_28) ;  /* 0x0000000108887547 */ /* 0x000ff0000b800000 */
[----:B------:R-:W0:Y:S01]  /*05a0*/  LDCU.128 UR12, c[0x0][0x380] ;  /* 0x00007000ff0c77ac */ /* 0x000e220008000c00 */
[----:B------:R-:W-:-:S04]  /*05b0*/  IADD3 R3, P0, PT, R4, UR4, RZ ;  /* 0x0000000404037c10 */ /* 0x000fc8000ff1e0ff */
[----:B------:R-:W-:Y:S01]  /*05c0*/  SHF.L.U32 R2, R3, 0x2, RZ ;  /* 0x0000000203027819 */ /* 0x000fe200000006ff */
[----:B------:R-:W-:-:S05]  /*05d0*/  IMAD.X R6, RZ, RZ, R5, P0 ;  /* 0x000000ffff067224 */ /* 0x000fca00000e0605 */
[----:B------:R-:W-:Y:S02]  /*05e0*/  SHF.L.U64.HI R3, R3, 0x2, R6 ;  /* 0x0000000203037819 */ /* 0x000fe40000010206 */
[C---:B0-----:R-:W-:Y:S02]  /*05f0*/  IADD3 R6, P0, PT, R2.reuse, UR12, RZ ;  /* 0x0000000c02067c10 */ /* 0x041fe4000ff1e0ff */
[----:B------:R-:W-:Y:S02]  /*0600*/  IADD3 R2, P1, PT, R2, UR14, RZ ;  /* 0x0000000e02027c10 */ /* 0x000fe4000ff3e0ff */
[C---:B------:R-:W-:Y:S02]  /*0610*/  IADD3.X R7, PT, PT, R3.reuse, UR13, RZ, P0, !PT ;  /* 0x0000000d03077c10 */ /* 0x040fe400087fe4ff */
[----:B------:R-:W-:-:S03]  /*0620*/  IADD3.X R3, PT, PT, R3, UR15, RZ, P1, !PT ;  /* 0x0000000f03037c10 */ /* 0x000fc60008ffe4ff */
        /* <DEDUP_REMOVED lines=16> */
[----:B------:R-:W-:Y:S01]  /*0730*/  UIADD3 UR4, UPT, UPT, UR4, 0x8, URZ ;  /* 0x0000000804047890 */ /* 0x000fe2000fffe0ff */
[----:B--2---:R-:W-:-:S04]  /*0740*/  FFMA R10, R11, R10, R14 ;  /* 0x0000000a0b0a7223 */ /* 0x004fc8000000000e */
[----:B---3--:R-:W-:-:S04]  /*0750*/  FFMA R10, R13, R12, R10 ;  /* 0x0000000c0d0a7223 */ /* 0x008fc8000000000a */
[----:B----4-:R-:W-:-:S04]  /*0760*/  FFMA R10, R15, R16, R10 ;  /* 0x000000100f0a7223 */ /* 0x010fc8000000000a */
[----:B-----5:R-:W-:-:S04]  /*0770*/  FFMA R10, R17, R18, R10 ;  /* 0x00000012110a7223 */ /* 0x020fc8000000000a */
[----:B------:R-:W-:-:S04]  /*0780*/  FFMA R10, R19, R20, R10 ;  /* 0x00000014130a7223 */ /* 0x000fc8000000000a */
[----:B------:R-:W-:-:S04]  /*0790*/  FFMA R21, R21, R22, R10 ;  /* 0x0000001615157223 */ /* 0x000fc8000000000a */
[----:B------:R-:W-:-:S04]  /*07a0*/  FFMA R8, R8, R9, R21 ;  /* 0x0000000908087223 */ /* 0x000fc80000000015 */
[----:B------:R-:W-:-:S07]  /*07b0*/  FFMA R14, R23, R24, R8 ;  /* 0x00000018170e7223 */ /* 0x000fce0000000008 */
.L_x_28:
        /* <DEDUP_REMOVED lines=21> */
[----:B------:R-:W5:Y:S01]  /*0910*/  LDG.E.CONSTANT R16, desc[UR8][R6.64+0xc] ;  /* 0x00000c0806107981 */ /* 0x000f62000c1e9900 */
[----:B------:R-:W-:Y:S01]  /*0920*/  UIADD3 UR4, UPT, UPT, UR4, 0x4, URZ ;  /* 0x0000000404047890 */ /* 0x000fe2000fffe0ff */
[----:B--2---:R-:W-:-:S04]  /*0930*/  FFMA R8, R9, R8, R14 ;  /* 0x0000000809087223 */ /* 0x004fc8000000000e */
[----:B---3--:R-:W-:-:S04]  /*0940*/  FFMA R8, R11, R10, R8 ;  /* 0x0000000a0b087223 */ /* 0x008fc80000000008 */
[----:B----4-:R-:W-:-:S04]  /*0950*/  FFMA R8, R13, R12, R8 ;  /* 0x0000000c0d087223 */ /* 0x010fc80000000008 */
[----:B-----5:R-:W-:-:S07]  /*0960*/  FFMA R14, R15, R16, R8 ;  /* 0x000000100f0e7223 */ /* 0x020fce0000000008 */
.L_x_29:
[----:B------:R-:W-:Y:S05]  /*0970*/  BRA.U !UP1, `(.L_x_25) ;  /* 0x0000000109587547 */ /* 0x000fea000b800000 */
[----:B------:R-:W0:Y:S01]  /*0980*/  LDCU.128 UR12, c[0x0][0x380] ;  /* 0x00007000ff0c77ac */ /* 0x000e220008000c00 */
[----:B------:R-:W-:Y:S01]  /*0990*/  IADD3 R7, P0, PT, R4, UR4, RZ ;  /* 0x0000000404077c10 */ /* 0x000fe2000ff1e0ff */
[----:B------:R-:W-:-:S03]  /*09a0*/  UIADD3 UR5, UPT, UPT, -UR5, URZ, URZ ;  /* 0x000000ff05057290 */ /* 0x000fc6000fffe1ff */
[----:B------:R-:W-:Y:S01]  /*09b0*/  SHF.L.U32 R2, R7, 0x2, RZ ;  /* 0x0000000207027819 */ /* 0x000fe200000006ff */
[----:B------:R-:W-:-:S05]  /*09c0*/  IMAD.X R4, RZ, RZ, R5, P0 ;  /* 0x000000ffff047224 */ /* 0x000fca00000e0605 */
[----:B------:R-:W-:Y:S02]  /*09d0*/  SHF.L.U64.HI R7, R7, 0x2, R4 ;  /* 0x0000000207077819 */ /* 0x000fe40000010204 */
[C---:B0-----:R-:W-:Y:S02]  /*09e0*/  IADD3 R6, P0, PT, R2.reuse, UR14, RZ ;  /* 0x0000000e02067c10 */ /* 0x041fe4000ff1e0ff */
[----:B------:R-:W-:Y:S02]  /*09f0*/  IADD3 R2, P1, PT, R2, UR12, RZ ;  /* 0x0000000c02027c10 */ /* 0x000fe4000ff3e0ff */
[C---:B------:R-:W-:Y:S02]  /*0a00*/  IADD3.X R5, PT, PT, R7.reuse, UR15, RZ, P0, !PT ;  /* 0x0000000f07057c10 */ /* 0x040fe400087fe4ff */
[----:B------:R-:W-:-:S09]  /*0a10*/  IADD3.X R7, PT, PT, R7, UR13, RZ, P1, !PT ;  /* 0x0000000d07077c10 */ /* 0x000fd20008ffe4ff */
.L_x_30:
[----:B------:R-:W-:Y:S01]  /*0a20*/  MOV R3, R7 ;  /* 0x0000000700037202 */ /* 0x000fe20000000f00 */
[----:B------:R-:W-:-:S05]  /*0a30*/  IMAD.MOV.U32 R4, RZ, RZ, R6 ;  /* 0x000000ffff047224 */ /* 0x000fca00078e0006 */
[----:B------:R0:W2:Y:S04]  /*0a40*/  LDG.E.CONSTANT R3, desc[UR8][R2.64] ;  /* 0x0000000802037981 */ /* 0x0000a8000c1e9900 */
[----:B------:R1:W2:Y:S01]  /*0a50*/  LDG.E.CONSTANT R4, desc[UR8][R4.64] ;  /* 0x0000000804047981 */ /* 0x0002a2000c1e9900 */
[----:B------:R-:W-:Y:S01]  /*0a60*/  UIADD3 UR5, UPT, UPT, UR5, 0x1, URZ ;  /* 0x0000000105057890 */ /* 0x000fe2000fffe0ff */
[----:B------:R-:W-:-:S03]  /*0a70*/  IADD3 R6, P0, PT, R6, 0x4, RZ ;  /* 0x0000000406067810 */ /* 0x000fc60007f1e0ff */
[----:B------:R-:W-:Y:S01]  /*0a80*/  UISETP.NE.AND UP0, UPT, UR5, URZ, UPT ;  /* 0x000000ff0500728c */ /* 0x000fe2000bf05270 */
[----:B0-----:R-:W-:Y:S02]  /*0a90*/  IADD3 R2, P1, PT, R2, 0x4, RZ ;  /* 0x0000000402027810 */ /* 0x001fe40007f3e0ff */
[----:B-1----:R-:W-:Y:S02]  /*0aa0*/  IADD3.X R5, PT, PT, RZ, R5, RZ, P0, !PT ;  /* 0x00000005ff057210 */ /* 0x002fe400007fe4ff */
[----:B------:R-:W-:Y:S01]  /*0ab0*/  IADD3.X R7, PT, PT, RZ, R7, RZ, P1, !PT ;  /* 0x00000007ff077210 */ /* 0x000fe20000ffe4ff */
[----:B--2---:R-:W-:-:S03]  /*0ac0*/  FFMA R14, R3, R4, R14 ;  /* 0x00000004030e7223 */ /* 0x004fc6000000000e */
[----:B------:R-:W-:Y:S05]  /*0ad0*/  BRA.U UP0, `(.L_x_30) ;  /* 0xfffffffd00d07547 */ /* 0x000fea000b83ffff */
.L_x_25:
[----:B------:R-:W0:Y:S02]  /*0ae0*/  LDC.64 R2, c[0x0][0x390] ;  /* 0x0000e400ff027b82 */ /* 0x000e240000000a00 */
[----:B0-----:R-:W-:-:S05]  /*0af0*/  IMAD.WIDE R2, R0, 0x4, R2 ;  /* 0x0000000400027825 */ /* 0x001fca00078e0202 */
[----:B------:R-:W-:Y:S01]  /*0b00*/  STG.E desc[UR8][R2.64], R14 ;  /* 0x0000000e02007986 */ /* 0x000fe2000c101908 */
[----:B------:R-:W-:Y:S05]  /*0b10*/  EXIT ;  /* 0x000000000000794d */ /* 0x000fea0003800000 */
.L_x_31:
        /* <DEDUP_REMOVED lines=14> */
.L_x_46:


//--------------------- .text.l2_normalize        --------------------------
	.section	.text.l2_normalize,"ax",@progbits
	.align	128
        .global         l2_normalize
        .type           l2_normalize,@function
        .size           l2_normalize,(.L_x_47 - l2_normalize)
        .other          l2_normalize,@"STO_CUDA_ENTRY STV_DEFAULT"
l2_normalize:
.text.l2_normalize:
        /* <DEDUP_REMOVED lines=8> */
[----:B------:R-:W0:Y:S01]  /*0080*/  LDC R0, c[0x0][0x38c] ;  /* 0x0000e300ff007b82 */ /* 0x000e220000000800 */
[----:B------:R-:W1:Y:S01]  /*0090*/  LDCU.64 UR6, c[0x0][0x380] ;  /* 0x00007000ff0677ac */ /* 0x000e620008000a00 */
[----:B------:R-:W-:Y:S01]  /*00a0*/  HFMA2 R8, -RZ, RZ, 0, 0 ;  /* 0x00000000ff087431 */ /* 0x000fe200000001ff */
[----:B------:R-:W2:Y:S01]  /*00b0*/  LDCU.64 UR4, c[0x0][0x358] ;  /* 0x00006b00ff0477ac */ /* 0x000ea20008000a00 */
[----:B0-----:R-:W-:Y:S01]  /*00c0*/  IMAD.WIDE R4, R5, R0, RZ ;  /* 0x0000000005047225 */ /* 0x001fe200078e02ff */
[----:B------:R-:W-:Y:S02]  /*00d0*/  ISETP.GE.AND P0, PT, R0, 0x1, PT ;  /* 0x000000010000780c */ /* 0x000fe40003f06270 */
[C---:B------:R-:W-:Y:S02]  /*00e0*/  SHF.L.U32 R2, R4.reuse, 0x2, RZ ;  /* 0x0000000204027819 */ /* 0x040fe400000006ff */
[----:B------:R-:W-:Y:S02]  /*00f0*/  SHF.L.U64.HI R3, R4, 0x2, R5 ;  /* 0x0000000204037819 */ /* 0x000fe40000010205 */
[----:B-1----:R-:W-:-:S04]  /*0100*/  IADD3 R4, P1, PT, R2, UR6, RZ ;  /* 0x0000000602047c10 */ /* 0x002fc8000ff3e0ff */
[----:B------:R-:W-:-:S03]  /*0110*/  IADD3.X R5, PT, PT, R3, UR7, RZ, P1, !PT ;  /* 0x0000000703057c10 */ /* 0x000fc60008ffe4ff */
[----:B--2---:R-:W-:Y:S06]  /*0120*/  @!P0 BRA `(.L_x_32) ;  /* 0x0000000400888947 */ /* 0x004fec0003800000 */
[C---:B------:R-:W-:Y:S02]  /*0130*/  ISETP.GE.U32.AND P2, PT, R0.reuse, 0x10, PT ;  /* 0x000000100000780c */ /* 0x040fe40003f46070 */
[----:B------:R-:W-:Y:S02]  /*0140*/  CS2R R8, SRZ ;  /* 0x0000000000087805 */ /* 0x000fe4000001ff00 */
[----:B------:R-:W-:-:S04]  /*0150*/  LOP3.LUT R24, R0, 0xf, RZ, 0xc0, !PT ;  /* 0x0000000f00187812 */ /* 0x000fc800078ec0ff */
[----:B------:R-:W-:-:S05]  /*0160*/  ISETP.NE.AND P1, PT, R24, RZ, PT ;  /* 0x000000ff1800720c */ /* 0x000fca0003f25270 */
[----:B------:R-:W-:Y:S08]  /*0170*/  @!P2 BRA `(.L_x_33) ;  /* 0x0000000000a8a947 */ /* 0x000ff00003800000 */
[----:B------:R-:W-:Y:S02]  /*0180*/  IADD3 R6, P2, PT, R4, 0x20, RZ ;  /* 0x0000002004067810 */ /* 0x000fe40007f5e0ff */
[----:B------:R-:W-:Y:S02]  /*0190*/  LOP3.LUT R9, R0, 0x7ffffff0, RZ, 0xc0, !PT ;  /* 0x7ffffff000097812 */ /* 0x000fe400078ec0ff */
[----:B------:R-:W-:Y:S02]  /*01a0*/  MOV R8, RZ ;  /* 0x000000ff00087202 */ /* 0x000fe40000000f00 */
[----:B------:R-:W-:Y:S02]  /*01b0*/  IADD3.X R7, PT, PT, RZ, R5, RZ, P2, !PT ;  /* 0x00000005ff077210 */ /* 0x000fe400017fe4ff */
[----:B------:R-:W-:-:S07]  /*01c0*/  IADD3 R23, PT, PT, -R9, RZ, RZ ;  /* 0x000000ff09177210 */ /* 0x000fce0007ffe1ff */
.L_x_34:
        /* <DEDUP_REMOVED lines=13> */
[----:B--2---:R-:W-:-:S03]  /*02a0*/  FFMA R21, R21, R21, R8 ;  /* 0x0000001515157223 */ /* 0x004fc60000000008 */
[----:B------:R-:W2:Y:S01]  /*02b0*/  LDG.E R8, desc[UR4][R6.64+0x14] ;  /* 0x0000140406087981 */ /* 0x000ea2000c1e1900 */
[----:B---3--:R-:W-:-:S03]  /*02c0*/  FFMA R21, R20, R20, R21 ;  /* 0x0000001414157223 */ /* 0x008fc60000000015 */
[----:B------:R-:W3:Y:S01]  /*02d0*/  LDG.E R20, desc[UR4][R6.64+0x18] ;  /* 0x0000180406147981 */ /* 0x000ee2000c1e1900 */
[----:B----4-:R-:W-:-:S03]  /*02e0*/  FFMA R22, R22, R22, R21 ;  /* 0x0000001616167223 */ /* 0x010fc60000000015 */
[----:B------:R0:W4:Y:S01]  /*02f0*/  LDG.E R21, desc[UR4][R6.64+0x1c] ;  /* 0x00001c0406157981 */ /* 0x000122000c1e1900 */
[----:B------:R-:W-:Y:S01]  /*0300*/  IADD3 R23, PT, PT, R23, 0x10, RZ ;  /* 0x0000001017177810 */ /* 0x000fe20007ffe0ff */
[----:B-----5:R-:W-:-:S03]  /*0310*/  FFMA R19, R19, R19, R22 ;  /* 0x0000001313137223 */ /* 0x020fc60000000016 */
[----:B------:R-:W-:Y:S01]  /*0320*/  ISETP.NE.AND P2, PT, R23, RZ, PT ;  /* 0x000000ff1700720c */ /* 0x000fe20003f45270 */
[----:B------:R-:W-:-:S04]  /*0330*/  FFMA R18, R18, R18, R19 ;  /* 0x0000001212127223 */ /* 0x000fc80000000013 */
[----:B------:R-:W-:Y:S01]  /*0340*/  FFMA R17, R17, R17, R18 ;  /* 0x0000001111117223 */ /* 0x000fe20000000012 */
[----:B0-----:R-:W-:-:S03]  /*0350*/  IADD3 R6, P3, PT, R6, 0x40, RZ ;  /* 0x0000004006067810 */ /* 0x001fc60007f7e0ff */
[----:B------:R-:W-:Y:S01]  /*0360*/  FFMA R16, R16, R16, R17 ;  /* 0x0000001010107223 */ /* 0x000fe20000000011 */
[----:B------:R-:W-:-:S03]  /*0370*/  IADD3.X R7, PT, PT, RZ, R7, RZ, P3, !PT ;  /* 0x00000007ff077210 */ /* 0x000fc60001ffe4ff */
[----:B------:R-:W-:-:S04]  /*0380*/  FFMA R15, R15, R15, R16 ;  /* 0x0000000f0f0f7223 */ /* 0x000fc80000000010 */
[----:B------:R-:W-:-:S04]  /*0390*/  FFMA R14, R14, R14, R15 ;  /* 0x0000000e0e0e7223 */ /* 0x000fc8000000000f */
[----:B------:R-:W-:-:S04]  /*03a0*/  FFMA R13, R13, R13, R14 ;  /* 0x0000000d0d0d7223 */ /* 0x000fc8000000000e */
[----:B------:R-:W-:-:S04]  /*03b0*/  FFMA R12, R12, R12, R13 ;  /* 0x0000000c0c0c7223 */ /* 0x000fc8000000000d */
[----:B------:R-:W-:-:S04]  /*03c0*/  FFMA R11, R11, R11, R12 ;  /* 0x0000000b0b0b7223 */ /* 0x000fc8000000000c */
[----:B------:R-:W-:-:S04]  /*03d0*/  FFMA R11, R10, R10, R11 ;  /* 0x0000000a0a0b7223 */ /* 0x000fc8000000000b */
[----:B--2---:R-:W-:-:S04]  /*03e0*/  FFMA R11, R8, R8, R11 ;  /* 0x00000008080b7223 */ /* 0x004fc8000000000b */
[----:B---3--:R-:W-:-:S04]  /*03f0*/  FFMA R8, R20, R20, R11 ;  /* 0x0000001414087223 */ /* 0x008fc8000000000b */
[----:B----4-:R-:W-:Y:S01]  /*0400*/  FFMA R8, R21, R21, R8 ;  /* 0x0000001515087223 */ /* 0x010fe20000000008 */
[----:B------:R-:W-:Y:S06]  /*0410*/  @P2 BRA `(.L_x_34) ;  /* 0xfffffffc006c2947 */ /* 0x000fec000383ffff */
.L_x_33:
        /* <DEDUP_REMOVED lines=23> */
.L_x_35:
        /* <DEDUP_REMOVED lines=11> */
[----:B--2---:R-:W-:-:S04]  /*0640*/  FFMA R8, R11, R11, R8 ;  /* 0x0000000b0b087223 */ /* 0x004fc80000000008 */
[----:B---3--:R-:W-:-:S04]  /*0650*/  FFMA R8, R13, R13, R8 ;  /* 0x0000000d0d087223 */ /* 0x008fc80000000008 */
[----:B----4-:R-:W-:-:S04]  /*0660*/  FFMA R8, R15, R15, R8 ;  /* 0x0000000f0f087223 */ /* 0x010fc80000000008 */
[----:B-----5:R-:W-:-:S07]  /*0670*/  FFMA R8, R17, R17, R8 ;  /* 0x0000001111087223 */ /* 0x020fce0000000008 */
.L_x_36:
[----:B------:R-:W-:Y:S05]  /*0680*/  @!P2 BRA `(.L_x_32) ;  /* 0x000000000030a947 */ /* 0x000fea0003800000 */
[----:B------:R-:W-:Y:S01]  /*0690*/  IMAD.WIDE.U32 R6, R9, 0x4, R2 ;  /* 0x0000000409067825 */ /* 0x000fe200078e0002 */
[----:B------:R-:W-:Y:S02]  /*06a0*/  IADD3 R10, PT, PT, -R10, RZ, RZ ;  /* 0x000000ff0a0a7210 */ /* 0x000fe40007ffe1ff */
[----:B------:R-:W-:-:S04]  /*06b0*/  IADD3 R6, P1, PT, R6, UR6, RZ ;  /* 0x0000000606067c10 */ /* 0x000fc8000ff3e0ff */
[----:B------:R-:W-:-:S09]  /*06c0*/  IADD3.X R9, PT, PT, R7, UR7, RZ, P1, !PT ;  /* 0x0000000707097c10 */ /* 0x000fd20008ffe4ff */
.L_x_37:
[----:B------:R-:W-:-:S06]  /*06d0*/  MOV R7, R9 ;  /* 0x0000000900077202 */ /* 0x000fcc0000000f00 */
[----:B------:R0:W2:Y:S01]  /*06e0*/  LDG.E R7, desc[UR4][R6.64] ;  /* 0x0000000406077981 */ /* 0x0000a2000c1e1900 */
[----:B------:R-:W-:-:S04]  /*06f0*/  IADD3 R10, PT, PT, R10, 0x1, RZ ;  /* 0x000000010a0a7810 */ /* 0x000fc80007ffe0ff */
[----:B------:R-:W-:Y:S02]  /*0700*/  ISETP.NE.AND P1, PT, R10, RZ, PT ;  /* 0x000000ff0a00720c */ /* 0x000fe40003f25270 */
[----:B0-----:R-:W-:-:S04]  /*0710*/  IADD3 R6, P2, PT, R6, 0x4, RZ ;  /* 0x0000000406067810 */ /* 0x001fc80007f5e0ff */
[----:B------:R-:W-:Y:S01]  /*0720*/  IADD3.X R9, PT, PT, RZ, R9, RZ, P2, !PT ;  /* 0x00000009ff097210 */ /* 0x000fe200017fe4ff */
[----:B--2---:R-:W-:-:S06]  /*0730*/  FFMA R8, R7, R7, R8 ;  /* 0x0000000707087223 */ /* 0x004fcc0000000008 */
[----:B------:R-:W-:Y:S05]  /*0740*/  @P1 BRA `(.L_x_37) ;  /* 0xfffffffc00e01947 */ /* 0x000fea000383ffff */
.L_x_32:
[----:B------:R-:W-:-:S04]  /*0750*/  FMNMX R8, R8, 9.9999999600419720025e-13, !PT ;  /* 0x2b8cbccc08087809 */ /* 0x000fc80007800000 */
[----:B------:R-:W-:-:S13]  /*0760*/  FSETP.GEU.AND P1, PT, |R8|, 1.175494350822287508e-38, PT ;  /* 0x008000000800780b */ /* 0x000fda0003f2e200 */
[----:B------:R-:W-:-:S06]  /*0770*/  @!P1 FMUL R8, R8, 16777216 ;  /* 0x4b80000008089820 */ /* 0x000fcc0000400000 */
[----:B------:R-:W0:Y:S01]  /*0780*/  MUFU.RSQ R8, R8 ;  /* 0x0000000800087308 */ /* 0x000e220000001400 */
[----:B------:R-:W-:Y:S05]  /*0790*/  @!P0 EXIT ;  /* 0x000000000000894d */ /* 0x000fea0003800000 */
[C---:B------:R-:W-:Y:S01]  /*07a0*/  ISETP.GE.U32.AND P2, PT, R0.reuse, 0x10, PT ;  /* 0x000000100000780c */ /* 0x040fe20003f46070 */
[----:B------:R-:W-:Y:S01]  /*07b0*/  HFMA2 R9, -RZ, RZ, 0, 0 ;  /* 0x00000000ff097431 */ /* 0x000fe200000001ff */
[----:B------:R-:W-:Y:S01]  /*07c0*/  LOP3.LUT R24, R0, 0xf, RZ, 0xc0, !PT ;  /* 0x0000000f00187812 */ /* 0x000fe200078ec0ff */
[----:B0-----:R-:W-:-:S03]  /*07d0*/  @!P1 FMUL R8, R8, 4096 ;  /* 0x4580000008089820 */ /* 0x001fc60000400000 */
[----:B------:R-:W-:-:S07]  /*07e0*/  ISETP.NE.AND P0, PT, R24, RZ, PT ;  /* 0x000000ff1800720c */ /* 0x000fce0003f05270 */
[----:B------:R-:W-:Y:S06]  /*07f0*/  @!P2 BRA `(.L_x_38) ;  /* 0x0000000000eca947 */ /* 0x000fec0003800000 */
[----:B------:R-:W-:Y:S02]  /*0800*/  IADD3 R11, P1, PT, R4, 0x20, RZ ;  /* 0x00000020040b7810 */ /* 0x000fe40007f3e0ff */
[----:B------:R-:W-:Y:S02]  /*0810*/  LOP3.LUT R9, R0, 0x7ffffff0, RZ, 0xc0, !PT ;  /* 0x7ffffff000097812 */ /* 0x000fe400078ec0ff */
[----:B------:R-:W-:Y:S02]  /*0820*/  IADD3.X R12, PT, PT, RZ, R5, RZ, P1, !PT ;  /* 0x00000005ff0c7210 */ /* 0x000fe40000ffe4ff */
[----:B------:R-:W-:-:S07]  /*0830*/  IADD3 R10, PT, PT, -R9, RZ, RZ ;  /* 0x000000ff090a7210 */ /* 0x000fce0007ffe1ff */
.L_x_39:
[----:B0-----:R-:W-:Y:S02]  /*0840*/  MOV R6, R11 ;  /* 0x0000000b00067202 */ /* 0x001fe40000000f00 */
        /* <DEDUP_REMOVED lines=16> */
[----:B--2---:R-:W-:-:S03]  /*0950*/  FMUL R18, R8, R27 ;  /* 0x0000001b08127220 */ /* 0x004fc60000400000 */
[----:B------:R-:W2:Y:S01]  /*0960*/  LDG.E R27, desc[UR4][R6.64+0x10] ;  /* 0x00001004061b7981 */ /* 0x000ea2000c1e1900 */
[----:B------:R-:W-:Y:S01]  /*0970*/  IADD3 R10, PT, PT, R10, 0x10, RZ ;  /* 0x000000100a0a7810 */ /* 0x000fe20007ffe0ff */
[----:B---3--:R-:W-:-:S03]  /*0980*/  FMUL R25, R8, R25 ;  /* 0x0000001908197220 */ /* 0x008fc60000400000 */
[----:B------:R-:W-:Y:S01]  /*0990*/  ISETP.NE.AND P1, PT, R10, RZ, PT ;  /* 0x000000ff0a00720c */ /* 0x000fe20003f25270 */
[C---:B----4-:R-:W-:Y:S01]  /*09a0*/  FMUL R23, R8.reuse, R23 ;  /* 0x0000001708177220 */ /* 0x050fe20000400000 */
[C---:B-----5:R-:W-:Y:S01]  /*09b0*/  FMUL R21, R8.reuse, R21 ;  /* 0x0000001508157220 */ /* 0x060fe20000400000 */
[----:B------:R-:W-:Y:S01]  /*09c0*/  STG.E desc[UR4][R6.64+-0x14], R25 ;  /* 0xffffec1906007986 */ /* 0x000fe2000c101904 */
[----:B------:R-:W-:-:S03]  /*09d0*/  FMUL R11, R8, R11 ;  /* 0x0000000b080b7220 */ /* 0x000fc60000400000 */
[----:B------:R-:W-:Y:S01]  /*09e0*/  STG.E desc[UR4][R6.64+-0x10], R23 ;  /* 0xfffff01706007986 */ /* 0x000fe2000c101904 */
[----:B------:R-:W-:-:S03]  /*09f0*/  FMUL R20, R8, R20 ;  /* 0x0000001408147220 */ /* 0x000fc60000400000 */
[----:B------:R0:W-:Y:S01]  /*0a00*/  STG.E desc[UR4][R6.64+-0xc], R21 ;  /* 0xfffff41506007986 */ /* 0x0001e2000c101904 */
[----:B------:R-:W-:-:S03]  /*0a10*/  FMUL R22, R8, R22 ;  /* 0x0000001608167220 */ /* 0x000fc60000400000 */
[----:B------:R1:W-:Y:S01]  /*0a20*/  STG.E desc[UR4][R6.64+-0x4], R11 ;  /* 0xfffffc0b06007986 */ /* 0x0003e2000c101904 */
[C---:B------:R-:W-:Y:S01]  /*0a30*/  FMUL R19, R8.reuse, R19 ;  /* 0x0000001308137220 */ /* 0x040fe20000400000 */
[C---:B------:R-:W-:Y:S01]  /*0a40*/  FMUL R17, R8.reuse, R17 ;  /* 0x0000001108117220 */ /* 0x040fe20000400000 */
[C---:B------:R-:W-:Y:S01]  /*0a50*/  FMUL R15, R8.reuse, R15 ;  /* 0x0000000f080f7220 */ /* 0x040fe20000400000 */
[C---:B------:R-:W-:Y:S01]  /*0a60*/  FMUL R13, R8.reuse, R13 ;  /* 0x0000000d080d7220 */ /* 0x040fe20000400000 */
[C---:B0-----:R-:W-:Y:S01]  /*0a70*/  FMUL R21, R8.reuse, R16 ;  /* 0x0000001008157220 */ /* 0x041fe20000400000 */
[C---:B------:R-:W-:Y:S01]  /*0a80*/  FMUL R23, R8.reuse, R14 ;  /* 0x0000000e08177220 */ /* 0x040fe20000400000 */
[C---:B------:R-:W-:Y:S01]  /*0a90*/  FMUL R25, R8.reuse, R12 ;  /* 0x0000000c08197220 */ /* 0x040fe20000400000 */
[----:B------:R-:W-:Y:S01]  /*0aa0*/  FMUL R29, R8, R29 ;  /* 0x0000001d081d7220 */ /* 0x000fe20000400000 */
[----:B-1----:R-:W-:Y:S01]  /*0ab0*/  IADD3 R11, P2, PT, R6, 0x40, RZ ;  /* 0x00000040060b7810 */ /* 0x002fe20007f5e0ff */
[----:B------:R0:W-:Y:S04]  /*0ac0*/  STG.E desc[UR4][R6.64+-0x20], R18 ;  /* 0xffffe01206007986 */ /* 0x0001e8000c101904 */
[----:B------:R0:W-:Y:S01]  /*0ad0*/  STG.E desc[UR4][R6.64+-0x1c], R20 ;  /* 0xffffe41406007986 */ /* 0x0001e2000c101904 */
[----:B------:R-:W-:-:S03]  /*0ae0*/  IADD3.X R12, PT, PT, RZ, R7, RZ, P2, !PT ;  /* 0x00000007ff0c7210 */ /* 0x000fc600017fe4ff */
[----:B------:R0:W-:Y:S04]  /*0af0*/  STG.E desc[UR4][R6.64+-0x18], R22 ;  /* 0xffffe81606007986 */ /* 0x0001e8000c101904 */
[----:B------:R0:W-:Y:S04]  /*0b00*/  STG.E desc[UR4][R6.64+-0x8], R19 ;  /* 0xfffff81306007986 */ /* 0x0001e8000c101904 */
[----:B------:R0:W-:Y:S04]  /*0b10*/  STG.E desc[UR4][R6.64], R17 ;  /* 0x0000001106007986 */ /* 0x0001e8000c101904 */
[----:B------:R0:W-:Y:S04]  /*0b20*/  STG.E desc[UR4][R6.64+0x4], R15 ;  /* 0x0000040f06007986 */ /* 0x0001e8000c101904 */
[----:B------:R0:W-:Y:S04]  /*0b30*/  STG.E desc[UR4][R6.64+0x8], R13 ;  /* 0x0000080d06007986 */ /* 0x0001e8000c101904 */
[----:B------:R0:W-:Y:S04]  /*0b40*/  STG.E desc[UR4][R6.64+0xc], R21 ;  /* 0x00000c1506007986 */ /* 0x0001e8000c101904 */
[----:B------:R0:W-:Y:S04]  /*0b50*/  STG.E desc[UR4][R6.64+0x14], R23 ;  /* 0x0000141706007986 */ /* 0x0001e8000c101904 */
[----:B------:R0:W-:Y:S04]  /*0b60*/  STG.E desc[UR4][R6.64+0x18], R25 ;  /* 0x0000181906007986 */ /* 0x0001e8000c101904 */
[----:B------:R0:W-:Y:S01]  /*0b70*/  STG.E desc[UR4][R6.64+0x1c], R29 ;  /* 0x00001c1d06007986 */ /* 0x0001e2000c101904 */
[----:B--2---:R-:W-:-:S05]  /*0b80*/  FMUL R27, R8, R27 ;  /* 0x0000001b081b7220 */ /* 0x004fca0000400000 */
[----:B------:R0:W-:Y:S01]  /*0b90*/  STG.E desc[UR4][R6.64+0x10], R27 ;  /* 0x0000101b06007986 */ /* 0x0001e2000c101904 */
[----:B------:R-:W-:Y:S05]  /*0ba0*/  @P1 BRA `(.L_x_39) ;  /* 0xfffffffc00241947 */ /* 0x000fea000383ffff */
.L_x_38:
[----:B------:R-:W-:Y:S05]  /*0bb0*/  @!P0 EXIT ;  /* 0x000000000000894d */ /* 0x000fea0003800000 */
[----:B------:R-:W-:Y:S02]  /*0bc0*/  ISETP.GE.U32.AND P0, PT, R24, 0x8, PT ;  /* 0x000000081800780c */ /* 0x000fe40003f06070 */
[----:B------:R-:W-:-:S04]  /*0bd0*/  LOP3.LUT R10, R0, 0x7, RZ, 0xc0, !PT ;  /* 0x00000007000a7812 */ /* 0x000fc800078ec0ff */
[----:B------:R-:W-:-:S07]  /*0be0*/  ISETP.NE.AND P1, PT, R10, RZ, PT ;  /* 0x000000ff0a00720c */ /* 0x000fce0003f25270 */
[----:B------:R-:W-:Y:S06]  /*0bf0*/  @!P0 BRA `(.L_x_40) ;  /* 0x0000000000688947 */ /* 0x000fec0003800000 */
[----:B0-----:R-:W-:-:S05]  /*0c00*/  IMAD.WIDE.U32 R6, R9, 0x4, R4 ;  /* 0x0000000409067825 */ /* 0x001fca00078e0004 */
        /* <DEDUP_REMOVED lines=9> */
[C---:B--2---:R-:W-:Y:S01]  /*0ca0*/  FMUL R11, R8.reuse, R11 ;  /* 0x0000000b080b7220 */ /* 0x044fe20000400000 */
        /* <DEDUP_REMOVED lines=15> */
.L_x_40:
[----:B------:R-:W-:Y:S05]  /*0da0*/  @!P1 EXIT ;  /* 0x000000000000994d */ /* 0x000fea0003800000 */
[----:B------:R-:W-:Y:S02]  /*0db0*/  ISETP.GE.U32.AND P0, PT, R10, 0x4, PT ;  /* 0x000000040a00780c */ /* 0x000fe40003f06070 */
[----:B------:R-:W-:-:S04]  /*0dc0*/  LOP3.LUT R0, R0, 0x3, RZ, 0xc0, !PT ;  /* 0x0000000300007812 */ /* 0x000fc800078ec0ff */
[----:B------:R-:W-:-:S07]  /*0dd0*/  ISETP.NE.AND P1, PT, R0, RZ, PT ;  /* 0x000000ff0000720c */ /* 0x000fce0003f25270 */
[----:B------:R-:W-:Y:S06]  /*0de0*/  @!P0 BRA `(.L_x_41) ;  /* 0x0000000000388947 */ /* 0x000fec0003800000 */
[----:B------:R-:W-:-:S05]  /*0df0*/  IMAD.WIDE.U32 R4, R9, 0x4, R4 ;  /* 0x0000000409047825 */ /* 0x000fca00078e0004 */
[----:B01----:R-:W2:Y:S04]  /*0e00*/  LDG.E R7, desc[UR4][R4.64] ;  /* 0x0000000404077981 */ /* 0x003ea8000c1e1900 */
[----:B------:R-:W3:Y:S04]  /*0e10*/  LDG.E R11, desc[UR4][R4.64+0x4] ;  /* 0x00000404040b7981 */ /* 0x000ee8000c1e1900 */
[----:B------:R-:W4:Y:S04]  /*0e20*/  LDG.E R13, desc[UR4][R4.64+0x8] ;  /* 0x00000804040d7981 */ /* 0x000f28000c1e1900 */
        /* <DEDUP_REMOVED lines=8> */
[----:B------:R2:W-:Y:S04]  /*0eb0*/  STG.E desc[UR4][R4.64+0x8], R13 ;  /* 0x0000080d04007986 */ /* 0x0005e8000c101904 */
[----:B------:R2:W-:Y:S02]  /*0ec0*/  STG.E desc[UR4][R4.64+0xc], R15 ;  /* 0x00000c0f04007986 */ /* 0x0005e4000c101904 */
.L_x_41:
[----:B------:R-:W-:Y:S05]  /*0ed0*/  @!P1 EXIT ;  /* 0x000000000000994d */ /* 0x000fea0003800000 */
[----:B------:R-:W-:Y:S01]  /*0ee0*/  IMAD.WIDE.U32 R2, R9, 0x4, R2 ;  /* 0x0000000409027825 */ /* 0x000fe200078e0002 */
[----:B------:R-:W-:Y:S02]  /*0ef0*/  IADD3 R0, PT, PT, -R0, RZ, RZ ;  /* 0x000000ff00007210 */ /* 0x000fe40007ffe1ff */
[----:B--2---:R-:W-:-:S04]  /*0f00*/  IADD3 R4, P0, PT, R2, UR6, RZ ;  /* 0x0000000602047c10 */ /* 0x004fc8000ff1e0ff */
[----:B01----:R-:W-:-:S09]  /*0f10*/  IADD3.X R7, PT, PT, R3, UR7, RZ, P0, !PT ;  /* 0x0000000703077c10 */ /* 0x003fd200087fe4ff */
.L_x_42:
[----:B0-----:R-:W-:Y:S02]  /*0f20*/  MOV R2, R4 ;  /* 0x0000000400027202 */ /* 0x001fe40000000f00 */
[----:B------:R-:W-:-:S05]  /*0f30*/  MOV R3, R7 ;  /* 0x0000000700037202 */ /* 0x000fca0000000f00 */
[----:B------:R-:W2:Y:S01]  /*0f40*/  LDG.E R5, desc[UR4][R2.64] ;  /* 0x0000000402057981 */ /* 0x000ea2000c1e1900 */
[----:B------:R-:W-:Y:S02]  /*0f50*/  IADD3 R0, PT, PT, R0, 0x1, RZ ;  /* 0x0000000100007810 */ /* 0x000fe40007ffe0ff */
[----:B------:R-:W-:Y:S02]  /*0f60*/  IADD3 R4, P1, PT, R2, 0x4, RZ ;  /* 0x0000000402047810 */ /* 0x000fe40007f3e0ff */
[----:B------:R-:W-:Y:S02]  /*0f70*/  ISETP.NE.AND P0, PT, R0, RZ, PT ;  /* 0x000000ff0000720c */ /* 0x000fe40003f05270 */
[----:B------:R-:W-:Y:S01]  /*0f80*/  IADD3.X R7, PT, PT, RZ, R3, RZ, P1, !PT ;  /* 0x00000003ff077210 */ /* 0x000fe20000ffe4ff */
[----:B--2---:R-:W-:-:S05]  /*0f90*/  FMUL R5, R8, R5 ;  /* 0x0000000508057220 */ /* 0x004fca0000400000 */
[----:B------:R0:W-:Y:S05]  /*0fa0*/  STG.E desc[UR4][R2.64], R5 ;  /* 0x0000000502007986 */ /* 0x0001ea000c101904 */
[----:B------:R-:W-:Y:S05]  /*0fb0*/  @P0 BRA `(.L_x_42) ;  /* 0xfffffffc00d80947 */ /* 0x000fea000383ffff */
[----:B------:R-:W-:Y:S05]  /*0fc0*/  EXIT ;  /* 0x000000000000794d */ /* 0x000fea0003800000 */
.L_x_43:
        /* <DEDUP_REMOVED lines=11> */
.L_x_47:


//--------------------- .nv.shared.reserved.0     --------------------------
	.section	.nv.shared.reserved.0,"aw",@nobits
	.weak		__nv_reservedSMEM_offset_0_alias
	.size		__nv_reservedSMEM_offset_0_alias, 0, 64
	.other		__nv_reservedSMEM_offset_0_alias,@"STO_CUDA_RESERVED_SHARED STV_DEFAULT"
__nv_reservedSMEM_offset_0_alias:
	.zero		0
	.zero		64


//--------------------- .nv.constant0.row_softmax --------------------------
	.section	.nv.constant0.row_softmax,"a",@progbits
	.sectionflags	@""
	.align	4
.nv.constant0.row_softmax:
	.zero		912


//--------------------- .nv.constant0.cosine_pairs --------------------------
	.section	.nv.constant0.cosine_pairs,"a",@progbits
	.sectionflags	@""
	.align	4
.nv.constant0.cosine_pairs:
	.zero		928


//--------------------- .nv.constant0.l2_normalize --------------------------
	.section	.nv.constant0.l2_normalize,"a",@progbits
	.sectionflags	@""
	.align	4
.nv.constant0.l2_normalize:
	.zero		912


//--------------------- SYMBOLS --------------------------

	.type		.nv.reservedSmem.offset0,@object
	.size		.nv.reservedSmem.offset0,0x4
